// auto-generated by cutlass_sweep.gemm — config: {"arch": "sm_100", "cluster_m": 1, "cluster_n": 4, "dtype": "fp16", "dtype_b": "fp16", "layout": "nt", "stages": 0, "tile_k": 64, "tile_m": 128, "tile_n": 64}
#include "cutlass/cutlass.h"
#include "cutlass/gemm/collective/collective_builder.hpp"
#include "cutlass/gemm/device/gemm_universal_adapter.h"
#include "cutlass/gemm/kernel/gemm_universal.hpp"
#include "cutlass/epilogue/collective/collective_builder.hpp"

using ElemA = cutlass::half_t;
using ElemB = cutlass::half_t;
using ElemCD = cutlass::half_t;
using Acc  = float;
using TileShape    = cute::Shape<cute::_128, cute::_64, cute::_64>;
using ClusterShape = cute::Shape<cute::_1, cute::_4, cute::_1>;

using CollectiveEpilogue = typename cutlass::epilogue::collective::CollectiveBuilder<
    cutlass::arch::Sm100, cutlass::arch::OpClassTensorOp,
    TileShape, ClusterShape,
    cutlass::epilogue::collective::EpilogueTileAuto,
    Acc, Acc,
    ElemCD, cutlass::layout::RowMajor, 128 / cutlass::sizeof_bits<ElemCD>::value,
    ElemCD, cutlass::layout::RowMajor, 128 / cutlass::sizeof_bits<ElemCD>::value,
    cutlass::epilogue::collective::EpilogueScheduleAuto
  >::CollectiveOp;

using CollectiveMainloop = typename cutlass::gemm::collective::CollectiveBuilder<
    cutlass::arch::Sm100, cutlass::arch::OpClassTensorOp,
    ElemA, cutlass::layout::RowMajor, 128 / cutlass::sizeof_bits<ElemA>::value,
    ElemB, cutlass::layout::ColumnMajor, 128 / cutlass::sizeof_bits<ElemB>::value,
    Acc,
    TileShape, ClusterShape,
    cutlass::gemm::collective::StageCountAutoCarveout<static_cast<int>(sizeof(typename CollectiveEpilogue::SharedStorage))>,
    cutlass::gemm::collective::KernelScheduleAuto
  >::CollectiveOp;

using GemmKernel = cutlass::gemm::kernel::GemmUniversal<
    cute::Shape<int,int,int,int>,
    CollectiveMainloop,
    CollectiveEpilogue
>;
using Gemm = cutlass::gemm::device::GemmUniversalAdapter<GemmKernel>;

// Force the device kernel symbol into the cubin without needing a host main.
auto* _anchor = &cutlass::device_kernel<GemmKernel>;


// ===== COMPILED SASS (sm_100a) =====

	.target	sm_100a

	.elftype	@"ET_EXEC"


//--------------------- .note.nv.tkinfo           --------------------------
	.section	.note.nv.tkinfo,"",@"SHT_NOTE"
	.sectionflags	@"SHF_NOTE_NV_TKINFO"
	.tkinfo
        /*0018*/ 	.word	0x00000002
        /*0030*/ 	.string	""
        /*0030*/ 	.string	"ptxas"
        /*0030*/ 	.string	"Cuda compilation tools, release 13.0, V13.0.88"
        /*0030*/ 	.string	"Build cuda_13.0.r13.0/compiler.36424714_0"
        /*0030*/ 	.string	"-arch sm_100a -m 64 "



//--------------------- .note.nv.cuinfo           --------------------------
	.section	.note.nv.cuinfo,"",@"SHT_NOTE"
	.sectionflags	@"SHF_NOTE_NV_CUINFO"
        /*0018*/ 	.short	0x0002
        /*001a*/ 	.short	0x0064
        /*001c*/ 	.short	0x0082
	.zero		2


//--------------------- .nv.info                  --------------------------
	.section	.nv.info,"",@"SHT_CUDA_INFO"
	.align	4


	//----- nvinfo : EIATTR_REGCOUNT
	.align		4
        /*0000*/ 	.byte	0x04, 0x2f
        /*0002*/ 	.short	(.L_19 - .L_18)
	.align		4
.L_18:
        /*0004*/ 	.word	index@(_ZN7cutlass13device_kernelINS_4gemm6kernel13GemmUniversalIN4cute5tupleIJiiiiEEENS1_10collective13CollectiveMmaINS1_35MainloopSm100TmaUmmaWarpSpecializedILi8ELi2ELi4ENS5_IJNS4_1CILi1EEENSA_ILi4EEESB_EEEEENS5_IJNSA_ILi128EEENSA_ILi64EEESG_EEENS_6half_tENS5_IJlSB_lEEESI_SJ_NS4_8TiledMMAINS4_8MMA_AtomIJNS4_20SM100_MMA_F16BF16_SSISI_SI_fLi128ELi64ELNS4_4UMMA5MajorE0ELSO_0ELNSN_7ScaleInE0ELSP_0EEEEEENS4_6LayoutINS5_IJSB_SB_SB_EEENS5_IJNSA_ILi0EEESU_SU_EEEEENS5_IJNS4_10UnderscoreESX_SX_EEEEENS4_23SM90_TMA_LOAD_MULTICASTENS4_14ComposedLayoutINS4_7SwizzleILi3ELi4ELi3EEENS4_18smem_ptr_flag_bitsILi16EEENSS_INS5_IJNSA_ILi8EEESG_EEENS5_IJSG_SB_EEEEEEEvNS4_8identityENS4_13SM90_TMA_LOADES1A_vS1B_EENS_8epilogue10collective18CollectiveEpilogueINS1E_23Sm100TmaWarpSpecializedILi3ELi2ELi32ELb1ELb0EEEJSH_NS5_IJNSS_ISF_SB_EENSS_INSA_ILi32EEESB_EEEEESI_SJ_SI_SJ_NS1E_6fusion15FusionCallbacksIS1I_NS1N_17LinearCombinationISI_fSI_fLNS_15FloatRoundStyleE2EEESH_S1M_JEEENS4_5SM1004TMEM4LOAD26SM100_TMEM_LOAD_32dp32b32xES1C_NS11_INS12_ILi2ELi4ELi3EEES15_NSS_INS5_IJS16_S1K_EEENS5_IJS1K_SB_EEEEEEENS4_39AutoVectorizingCopyWithAssumedAlignmentILi128EEENS4_14SM90_TMA_STOREES21_S23_S23_EEEvvEEEEvNT_6ParamsE)
        /*0008*/ 	.word	0x00000077


	//----- nvinfo : EIATTR_FRAME_SIZE
	.align		4
.L_19:
        /*000c*/ 	.byte	0x04, 0x11
        /*000e*/ 	.short	(.L_21 - .L_20)
	.align		4
.L_20:
        /*0010*/ 	.word	index@($__internal_2_$__cuda_sm10x_tcgen05_guardrail_trap_unallocated_columns_being_dealloced)
        /*0014*/ 	.word	0x00000000


	//----- nvinfo : EIATTR_FRAME_SIZE
	.align		4
.L_21:
        /*0018*/ 	.byte	0x04, 0x11
        /*001a*/ 	.short	(.L_23 - .L_22)
	.align		4
.L_22:
        /*001c*/ 	.word	index@($__internal_1_$__cuda_sm10x_tcgen05_guardrail_trap_phase_invalid_during_alloc)
        /*0020*/ 	.word	0x00000000


	//----- nvinfo : EIATTR_FRAME_SIZE
	.align		4
.L_23:
        /*0024*/ 	.byte	0x04, 0x11
        /*0026*/ 	.short	(.L_25 - .L_24)
	.align		4
.L_24:
        /*0028*/ 	.word	index@($__internal_0_$__cuda_sm10x_tcgen05_guardrail_trap_col_being_dealloced_not_returned_by_alloc)
        /*002c*/ 	.word	0x00000000


	//----- nvinfo : EIATTR_FRAME_SIZE
	.align		4
.L_25:
        /*0030*/ 	.byte	0x04, 0x11
        /*0032*/ 	.short	(.L_27 - .L_26)
	.align		4
.L_26:
        /*0034*/ 	.word	index@(_ZN7cutlass13device_kernelINS_4gemm6kernel13GemmUniversalIN4cute5tupleIJiiiiEEENS1_10collective13CollectiveMmaINS1_35MainloopSm100TmaUmmaWarpSpecializedILi8ELi2ELi4ENS5_IJNS4_1CILi1EEENSA_ILi4EEESB_EEEEENS5_IJNSA_ILi128EEENSA_ILi64EEESG_EEENS_6half_tENS5_IJlSB_lEEESI_SJ_NS4_8TiledMMAINS4_8MMA_AtomIJNS4_20SM100_MMA_F16BF16_SSISI_SI_fLi128ELi64ELNS4_4UMMA5MajorE0ELSO_0ELNSN_7ScaleInE0ELSP_0EEEEEENS4_6LayoutINS5_IJSB_SB_SB_EEENS5_IJNSA_ILi0EEESU_SU_EEEEENS5_IJNS4_10UnderscoreESX_SX_EEEEENS4_23SM90_TMA_LOAD_MULTICASTENS4_14ComposedLayoutINS4_7SwizzleILi3ELi4ELi3EEENS4_18smem_ptr_flag_bitsILi16EEENSS_INS5_IJNSA_ILi8EEESG_EEENS5_IJSG_SB_EEEEEEEvNS4_8identityENS4_13SM90_TMA_LOADES1A_vS1B_EENS_8epilogue10collective18CollectiveEpilogueINS1E_23Sm100TmaWarpSpecializedILi3ELi2ELi32ELb1ELb0EEEJSH_NS5_IJNSS_ISF_SB_EENSS_INSA_ILi32EEESB_EEEEESI_SJ_SI_SJ_NS1E_6fusion15FusionCallbacksIS1I_NS1N_17LinearCombinationISI_fSI_fLNS_15FloatRoundStyleE2EEESH_S1M_JEEENS4_5SM1004TMEM4LOAD26SM100_TMEM_LOAD_32dp32b32xES1C_NS11_INS12_ILi2ELi4ELi3EEES15_NSS_INS5_IJS16_S1K_EEENS5_IJS1K_SB_EEEEEEENS4_39AutoVectorizingCopyWithAssumedAlignmentILi128EEENS4_14SM90_TMA_STOREES21_S23_S23_EEEvvEEEEvNT_6ParamsE)
        /*0038*/ 	.word	0x00000000


	//----- nvinfo : EIATTR_MIN_STACK_SIZE
	.align		4
.L_27:
        /*003c*/ 	.byte	0x04, 0x12
        /*003e*/ 	.short	(.L_29 - .L_28)
	.align		4
.L_28:
        /*0040*/ 	.word	index@(_ZN7cutlass13device_kernelINS_4gemm6kernel13GemmUniversalIN4cute5tupleIJiiiiEEENS1_10collective13CollectiveMmaINS1_35MainloopSm100TmaUmmaWarpSpecializedILi8ELi2ELi4ENS5_IJNS4_1CILi1EEENSA_ILi4EEESB_EEEEENS5_IJNSA_ILi128EEENSA_ILi64EEESG_EEENS_6half_tENS5_IJlSB_lEEESI_SJ_NS4_8TiledMMAINS4_8MMA_AtomIJNS4_20SM100_MMA_F16BF16_SSISI_SI_fLi128ELi64ELNS4_4UMMA5MajorE0ELSO_0ELNSN_7ScaleInE0ELSP_0EEEEEENS4_6LayoutINS5_IJSB_SB_SB_EEENS5_IJNSA_ILi0EEESU_SU_EEEEENS5_IJNS4_10UnderscoreESX_SX_EEEEENS4_23SM90_TMA_LOAD_MULTICASTENS4_14ComposedLayoutINS4_7SwizzleILi3ELi4ELi3EEENS4_18smem_ptr_flag_bitsILi16EEENSS_INS5_IJNSA_ILi8EEESG_EEENS5_IJSG_SB_EEEEEEEvNS4_8identityENS4_13SM90_TMA_LOADES1A_vS1B_EENS_8epilogue10collective18CollectiveEpilogueINS1E_23Sm100TmaWarpSpecializedILi3ELi2ELi32ELb1ELb0EEEJSH_NS5_IJNSS_ISF_SB_EENSS_INSA_ILi32EEESB_EEEEESI_SJ_SI_SJ_NS1E_6fusion15FusionCallbacksIS1I_NS1N_17LinearCombinationISI_fSI_fLNS_15FloatRoundStyleE2EEESH_S1M_JEEENS4_5SM1004TMEM4LOAD26SM100_TMEM_LOAD_32dp32b32xES1C_NS11_INS12_ILi2ELi4ELi3EEES15_NSS_INS5_IJS16_S1K_EEENS5_IJS1K_SB_EEEEEEENS4_39AutoVectorizingCopyWithAssumedAlignmentILi128EEENS4_14SM90_TMA_STOREES21_S23_S23_EEEvvEEEEvNT_6ParamsE)
        /*0044*/ 	.word	0x00000000
.L_29:


//--------------------- .nv.compat                --------------------------
	.section	.nv.compat,"",@"SHT_CUDA_COMPAT_INFO"
	.align	4
        /*0000*/ 	.byte	0x02, 0x09, 0x01, 0x00, 0x02, 0x02, 0x02, 0x00, 0x02, 0x05, 0x05, 0x00, 0x03, 0x07, 0x01, 0x01
        /*0010*/ 	.byte	0x02, 0x03, 0x01, 0x00, 0x02, 0x06, 0x01, 0x00, 0x04, 0x0b, 0x08, 0x00, 0x09, 0x00, 0x00, 0x00
        /*0020*/ 	.byte	0x00, 0x00, 0x00, 0x00


//--------------------- .nv.info._ZN7cutlass13device_kernelINS_4gemm6kernel13GemmUniversalIN4cute5tupleIJiiiiEEENS1_10collective13CollectiveMmaINS1_35MainloopSm100TmaUmmaWarpSpecializedILi8ELi2ELi4ENS5_IJNS4_1CILi1EEENSA_ILi4EEESB_EEEEENS5_IJNSA_ILi128EEENSA_ILi64EEESG_EEENS_6half_tENS5_IJlSB_lEEESI_SJ_NS4_8TiledMMAINS4_8MMA_AtomIJNS4_20SM100_MMA_F16BF16_SSISI_SI_fLi128ELi64ELNS4_4UMMA5MajorE0ELSO_0ELNSN_7ScaleInE0ELSP_0EEEEEENS4_6LayoutINS5_IJSB_SB_SB_EEENS5_IJNSA_ILi0EEESU_SU_EEEEENS5_IJNS4_10UnderscoreESX_SX_EEEEENS4_23SM90_TMA_LOAD_MULTICASTENS4_14ComposedLayoutINS4_7SwizzleILi3ELi4ELi3EEENS4_18smem_ptr_flag_bitsILi16EEENSS_INS5_IJNSA_ILi8EEESG_EEENS5_IJSG_SB_EEEEEEEvNS4_8identityENS4_13SM90_TMA_LOADES1A_vS1B_EENS_8epilogue10collective18CollectiveEpilogueINS1E_23Sm100TmaWarpSpecializedILi3ELi2ELi32ELb1ELb0EEEJSH_NS5_IJNSS_ISF_SB_EENSS_INSA_ILi32EEESB_EEEEESI_SJ_SI_SJ_NS1E_6fusion15FusionCallbacksIS1I_NS1N_17LinearCombinationISI_fSI_fLNS_15FloatRoundStyleE2EEESH_S1M_JEEENS4_5SM1004TMEM4LOAD26SM100_TMEM_LOAD_32dp32b32xES1C_NS11_INS12_ILi2ELi4ELi3EEES15_NSS_INS5_IJS16_S1K_EEENS5_IJS1K_SB_EEEEEEENS4_39AutoVectorizingCopyWithAssumedAlignmentILi128EEENS4_14SM90_TMA_STOREES21_S23_S23_EEEvvEEEEvNT_6ParamsE --------------------------
	.section	.nv.info._ZN7cutlass13device_kernelINS_4gemm6kernel13GemmUniversalIN4cute5tupleIJiiiiEEENS1_10collective13CollectiveMmaINS1_35MainloopSm100TmaUmmaWarpSpecializedILi8ELi2ELi4ENS5_IJNS4_1CILi1EEENSA_ILi4EEESB_EEEEENS5_IJNSA_ILi128EEENSA_ILi64EEESG_EEENS_6half_tENS5_IJlSB_lEEESI_SJ_NS4_8TiledMMAINS4_8MMA_AtomIJNS4_20SM100_MMA_F16BF16_SSISI_SI_fLi128ELi64ELNS4_4UMMA5MajorE0ELSO_0ELNSN_7ScaleInE0ELSP_0EEEEEENS4_6LayoutINS5_IJSB_SB_SB_EEENS5_IJNSA_ILi0EEESU_SU_EEEEENS5_IJNS4_10UnderscoreESX_SX_EEEEENS4_23SM90_TMA_LOAD_MULTICASTENS4_14ComposedLayoutINS4_7SwizzleILi3ELi4ELi3EEENS4_18smem_ptr_flag_bitsILi16EEENSS_INS5_IJNSA_ILi8EEESG_EEENS5_IJSG_SB_EEEEEEEvNS4_8identityENS4_13SM90_TMA_LOADES1A_vS1B_EENS_8epilogue10collective18CollectiveEpilogueINS1E_23Sm100TmaWarpSpecializedILi3ELi2ELi32ELb1ELb0EEEJSH_NS5_IJNSS_ISF_SB_EENSS_INSA_ILi32EEESB_EEEEESI_SJ_SI_SJ_NS1E_6fusion15FusionCallbacksIS1I_NS1N_17LinearCombinationISI_fSI_fLNS_15FloatRoundStyleE2EEESH_S1M_JEEENS4_5SM1004TMEM4LOAD26SM100_TMEM_LOAD_32dp32b32xES1C_NS11_INS12_ILi2ELi4ELi3EEES15_NSS_INS5_IJS16_S1K_EEENS5_IJS1K_SB_EEEEEEENS4_39AutoVectorizingCopyWithAssumedAlignmentILi128EEENS4_14SM90_TMA_STOREES21_S23_S23_EEEvvEEEEvNT_6ParamsE,"",@"SHT_CUDA_INFO"
	.sectionflags	@""
	.align	4


	//----- nvinfo : EIATTR_CUDA_API_VERSION
	.align		4
        /*0000*/ 	.byte	0x04, 0x37
        /*0002*/ 	.short	(.L_31 - .L_30)
.L_30:
        /*0004*/ 	.word	0x00000082


	//----- nvinfo : EIATTR_KPARAM_INFO
	.align		4
.L_31:
        /*0008*/ 	.byte	0x04, 0x17
        /*000a*/ 	.short	(.L_33 - .L_32)
.L_32:
        /*000c*/ 	.word	0x00000000
        /*0010*/ 	.short	0x0000
        /*0012*/ 	.short	0x0000
        /*0014*/ 	.byte	0x00, 0xf0, 0x01, 0x20


	//----- nvinfo : EIATTR_AT_ENTRY_FRAGMENTS
	.align		4
.L_33:
        /*0018*/ 	.byte	0x04, 0x4f
        /*001a*/ 	.short	(.L_35 - .L_34)


	//   ....[0]....
.L_34:
        /*001c*/ 	.word	0x00000006


	//----- nvinfo : EIATTR_RESERVED_SMEM_USED
	.align		4
.L_35:
        /*0020*/ 	.byte	0x01, 0x41
	.zero		2


	//----- nvinfo : EIATTR_SPARSE_MMA_MASK
	.align		4
        /*0024*/ 	.byte	0x03, 0x50
        /*0026*/ 	.short	0x0000


	//----- nvinfo : EIATTR_TCGEN05_1CTA_USED
	.align		4
        /*0028*/ 	.byte	0x01, 0x51
	.zero		2


	//----- nvinfo : EIATTR_MAXREG_COUNT
	.align		4
        /*002c*/ 	.byte	0x03, 0x1b
        /*002e*/ 	.short	0x00ff


	//----- nvinfo : EIATTR_NUM_BARRIERS
	.align		4
        /*0030*/ 	.byte	0x02, 0x4c
        /*0032*/ 	.byte	0x07
	.zero		1


	//----- nvinfo : EIATTR_EXTERNS
	.align		4
        /*0034*/ 	.byte	0x04, 0x0f
        /*0036*/ 	.short	(.L_37 - .L_36)


	//   ....[0]....
	.align		4
.L_36:
        /*0038*/ 	.word	index@(__assertfail)


	//----- nvinfo : EIATTR_MERCURY_ISA_VERSION
	.align		4
.L_37:
        /*003c*/ 	.byte	0x03, 0x5f
        /*003e*/ 	.short	0x0101


	//----- nvinfo : EIATTR_INT_WARP_WIDE_INSTR_OFFSETS
	.align		4
        /*0040*/ 	.byte	0x04, 0x31
        /*0042*/ 	.short	(.L_39 - .L_38)


	//   ....[0]....
.L_38:
        /*0044*/ 	.word	0x00004020


	//   ....[1]....
        /*0048*/ 	.word	0x00004040


	//   ....[2]....
        /*004c*/ 	.word	0x00004070


	//   ....[3]....
        /*0050*/ 	.word	0x00004c50


	//   ....[4]....
        /*0054*/ 	.word	0x00004cd0


	//   ....[5]....
        /*0058*/ 	.word	0x00004de0


	//   ....[6]....
        /*005c*/ 	.word	0x00004ef0


	//----- nvinfo : EIATTR_COOP_GROUP_MASK_REGIDS
	.align		4
.L_39:
        /*0060*/ 	.byte	0x04, 0x29
        /*0062*/ 	.short	(.L_41 - .L_40)


	//   ....[0]....
.L_40:
        /*0064*/ 	.word	0xffffffff


	//   ....[1]....
        /*0068*/ 	.word	0xffffffff


	//   ....[2]....
        /*006c*/ 	.word	0xffffffff


	//   ....[3]....
        /*0070*/ 	.word	0xffffffff


	//   ....[4]....
        /*0074*/ 	.word	0xffffffff


	//   ....[5]....
        /*0078*/ 	.word	0xffffffff


	//   ....[6]....
        /*007c*/ 	.word	0xffffffff


	//   ....[7]....
        /*0080*/ 	.word	0xffffffff


	//   ....[8]....
        /*0084*/ 	.word	0xffffffff


	//   ....[9]....
        /*0088*/ 	.word	0xffffffff


	//   ....[10]....
        /*008c*/ 	.word	0xffffffff


	//   ....[11]....
        /*0090*/ 	.word	0xffffffff


	//   ....[12]....
        /*0094*/ 	.word	0xffffffff


	//   ....[13]....
        /*0098*/ 	.word	0xffffffff


	//----- nvinfo : EIATTR_COOP_GROUP_INSTR_OFFSETS
	.align		4
.L_41:
        /*009c*/ 	.byte	0x04, 0x28
        /*009e*/ 	.short	(.L_43 - .L_42)


	//   ....[0]....
.L_42:
        /*00a0*/ 	.word	0x00000080


	//   ....[1]....
        /*00a4*/ 	.word	0x000004f0


	//   ....[2]....
        /*00a8*/ 	.word	0x00000750


	//   ....[3]....
        /*00ac*/ 	.word	0x000008d0


	//   ....[4]....
        /*00b0*/ 	.word	0x000009d0


	//   ....[5]....
        /*00b4*/ 	.word	0x00000b40


	//   ....[6]....
        /*00b8*/ 	.word	0x00000ce0


	//   ....[7]....
        /*00bc*/ 	.word	0x00000e90


	//   ....[8]....
        /*00c0*/ 	.word	0x00002140


	//   ....[9]....
        /*00c4*/ 	.word	0x00003270


	//   ....[10]....
        /*00c8*/ 	.word	0x00003480


	//   ....[11]....
        /*00cc*/ 	.word	0x000034b0


	//   ....[12]....
        /*00d0*/ 	.word	0x00003f00


	//   ....[13]....
        /*00d4*/ 	.word	0x00004130


	//----- nvinfo : EIATTR_VRC_CTA_INIT_COUNT
	.align		4
.L_43:
        /*00d8*/ 	.byte	0x02, 0x4a
        /*00da*/ 	.byte	0x80
	.zero		1


	//----- nvinfo : EIATTR_SYSCALL_OFFSETS
	.align		4
        /*00dc*/ 	.byte	0x04, 0x46
        /*00de*/ 	.short	(.L_45 - .L_44)


	//   ....[0]....
.L_44:
        /*00e0*/ 	.word	0x00005be0


	//   ....[1]....
        /*00e4*/ 	.word	0x00005cd0


	//   ....[2]....
        /*00e8*/ 	.word	0x00006570


	//   ....[3]....
        /*00ec*/ 	.word	0x00007240


	//----- nvinfo : EIATTR_MBARRIER_INSTR_OFFSETS
	.align		4
.L_45:
        /*00f0*/ 	.byte	0x04, 0x39
        /*00f2*/ 	.short	(.L_47 - .L_46)


	//   ....[0]....
.L_46:
        /*00f4*/ 	.word	0x00000630
        /*00f8*/ 	.word	0x000000ff
        /*00fc*/ 	.word	0x00000000
        /*0100*/ 	.short	0x0100
        /*0102*/ 	.byte	0x04
	.zero		1


	//   ....[1]....
        /*0104*/ 	.word	0x00000640
        /*0108*/ 	.word	0x000000ff
        /*010c*/ 	.word	0x00000040
        /*0110*/ 	.short	0x0100
        /*0112*/ 	.byte	0x04
	.zero		1


	//   ....[2]....
        /*0114*/ 	.word	0x00000650
        /*0118*/ 	.word	0x000000ff
        /*011c*/ 	.word	0x00000008
        /*0120*/ 	.short	0x0100
        /*0122*/ 	.byte	0x04
	.zero		1


	//   ....[3]....
        /*0124*/ 	.word	0x00000660
        /*0128*/ 	.word	0x000000ff
        /*012c*/ 	.word	0x00000048
        /*0130*/ 	.short	0x0100
        /*0132*/ 	.byte	0x04
	.zero		1


	//   ....[4]....
        /*0134*/ 	.word	0x00000670
        /*0138*/ 	.word	0x000000ff
        /*013c*/ 	.word	0x00000010
        /*0140*/ 	.short	0x0100
        /*0142*/ 	.byte	0x04
	.zero		1


	//   ....[5]....
        /*0144*/ 	.word	0x00000680
        /*0148*/ 	.word	0x000000ff
        /*014c*/ 	.word	0x00000050
        /*0150*/ 	.short	0x0100
        /*0152*/ 	.byte	0x04
	.zero		1


	//   ....[6]....
        /*0154*/ 	.word	0x00000690
        /*0158*/ 	.word	0x000000ff
        /*015c*/ 	.word	0x00000018
        /*0160*/ 	.short	0x0100
        /*0162*/ 	.byte	0x04
	.zero		1


	//   ....[7]....
        /*0164*/ 	.word	0x000006a0
        /*0168*/ 	.word	0x000000ff
        /*016c*/ 	.word	0x00000058
        /*0170*/ 	.short	0x0100
        /*0172*/ 	.byte	0x04
	.zero		1


	//   ....[8]....
        /*0174*/ 	.word	0x000006b0
        /*0178*/ 	.word	0x000000ff
        /*017c*/ 	.word	0x00000020
        /*0180*/ 	.short	0x0100
        /*0182*/ 	.byte	0x04
	.zero		1


	//   ....[9]....
        /*0184*/ 	.word	0x000006c0
        /*0188*/ 	.word	0x000000ff
        /*018c*/ 	.word	0x00000060
        /*0190*/ 	.short	0x0100
        /*0192*/ 	.byte	0x04
	.zero		1


	//   ....[10]....
        /*0194*/ 	.word	0x000006d0
        /*0198*/ 	.word	0x000000ff
        /*019c*/ 	.word	0x00000028
        /*01a0*/ 	.short	0x0100
        /*01a2*/ 	.byte	0x04
	.zero		1


	//   ....[11]....
        /*01a4*/ 	.word	0x000006e0
        /*01a8*/ 	.word	0x000000ff
        /*01ac*/ 	.word	0x00000068
        /*01b0*/ 	.short	0x0100
        /*01b2*/ 	.byte	0x04
	.zero		1


	//   ....[12]....
        /*01b4*/ 	.word	0x000006f0
        /*01b8*/ 	.word	0x000000ff
        /*01bc*/ 	.word	0x00000030
        /*01c0*/ 	.short	0x0100
        /*01c2*/ 	.byte	0x04
	.zero		1


	//   ....[13]....
        /*01c4*/ 	.word	0x00000700
        /*01c8*/ 	.word	0x000000ff
        /*01cc*/ 	.word	0x00000070
        /*01d0*/ 	.short	0x0100
        /*01d2*/ 	.byte	0x04
	.zero		1


	//   ....[14]....
        /*01d4*/ 	.word	0x00000710
        /*01d8*/ 	.word	0x000000ff
        /*01dc*/ 	.word	0x00000038
        /*01e0*/ 	.short	0x0100
        /*01e2*/ 	.byte	0x04
	.zero		1


	//   ....[15]....
        /*01e4*/ 	.word	0x00000720
        /*01e8*/ 	.word	0x000000ff
        /*01ec*/ 	.word	0x00000078
        /*01f0*/ 	.short	0x0100
        /*01f2*/ 	.byte	0x04
	.zero		1


	//   ....[16]....
        /*01f4*/ 	.word	0x00000860
        /*01f8*/ 	.word	0x000000ff
        /*01fc*/ 	.word	0x00000080
        /*0200*/ 	.short	0x0100
        /*0202*/ 	.byte	0x04
	.zero		1


	//   ....[17]....
        /*0204*/ 	.word	0x00000870
        /*0208*/ 	.word	0x000000ff
        /*020c*/ 	.word	0x00000098
        /*0210*/ 	.short	0x0100
        /*0212*/ 	.byte	0x04
	.zero		1


	//   ....[18]....
        /*0214*/ 	.word	0x00000880
        /*0218*/ 	.word	0x000000ff
        /*021c*/ 	.word	0x00000088
        /*0220*/ 	.short	0x0100
        /*0222*/ 	.byte	0x04
	.zero		1


	//   ....[19]....
        /*0224*/ 	.word	0x00000890
        /*0228*/ 	.word	0x000000ff
        /*022c*/ 	.word	0x000000a0
        /*0230*/ 	.short	0x0100
        /*0232*/ 	.byte	0x04
	.zero		1


	//   ....[20]....
        /*0234*/ 	.word	0x000008a0
        /*0238*/ 	.word	0x000000ff
        /*023c*/ 	.word	0x00000090
        /*0240*/ 	.short	0x0100
        /*0242*/ 	.byte	0x04
	.zero		1


	//   ....[21]....
        /*0244*/ 	.word	0x000008b0
        /*0248*/ 	.word	0x000000ff
        /*024c*/ 	.word	0x000000a8
        /*0250*/ 	.short	0x0100
        /*0252*/ 	.byte	0x04
	.zero		1


	//   ....[22]....
        /*0254*/ 	.word	0x000009a0
        /*0258*/ 	.word	0x000000ff
        /*025c*/ 	.word	0x000000b0
        /*0260*/ 	.short	0x0100
        /*0262*/ 	.byte	0x06
	.zero		1


	//   ....[23]....
        /*0264*/ 	.word	0x000009b0
        /*0268*/ 	.word	0x000000ff
        /*026c*/ 	.word	0x000000b8
        /*0270*/ 	.short	0x0100
        /*0272*/ 	.byte	0x06
	.zero		1


	//   ....[24]....
        /*0274*/ 	.word	0x00000af0
        /*0278*/ 	.word	0x000000ff
        /*027c*/ 	.word	0x000000c0
        /*0280*/ 	.short	0x0100
        /*0282*/ 	.byte	0x06
	.zero		1


	//   ....[25]....
        /*0284*/ 	.word	0x00000b00
        /*0288*/ 	.word	0x000000ff
        /*028c*/ 	.word	0x000000d0
        /*0290*/ 	.short	0x0100
        /*0292*/ 	.byte	0x06
	.zero		1


	//   ....[26]....
        /*0294*/ 	.word	0x00000b10
        /*0298*/ 	.word	0x000000ff
        /*029c*/ 	.word	0x000000c8
        /*02a0*/ 	.short	0x0100
        /*02a2*/ 	.byte	0x06
	.zero		1


	//   ....[27]....
        /*02a4*/ 	.word	0x00000b20
        /*02a8*/ 	.word	0x000000ff
        /*02ac*/ 	.word	0x000000d8
        /*02b0*/ 	.short	0x0100
        /*02b2*/ 	.byte	0x06
	.zero		1


	//   ....[28]....
        /*02b4*/ 	.word	0x00000c50
        /*02b8*/ 	.word	0x000000ff
        /*02bc*/ 	.word	0x000000e0
        /*02c0*/ 	.short	0x0100
        /*02c2*/ 	.byte	0x04
	.zero		1


	//   ....[29]....
        /*02c4*/ 	.word	0x00000c60
        /*02c8*/ 	.word	0x000000ff
        /*02cc*/ 	.word	0x00000100
        /*02d0*/ 	.short	0x0100
        /*02d2*/ 	.byte	0x04
	.zero		1


	//   ....[30]....
        /*02d4*/ 	.word	0x00000c70
        /*02d8*/ 	.word	0x000000ff
        /*02dc*/ 	.word	0x000000e8
        /*02e0*/ 	.short	0x0100
        /*02e2*/ 	.byte	0x04
	.zero		1


	//   ....[31]....
        /*02e4*/ 	.word	0x00000c80
        /*02e8*/ 	.word	0x000000ff
        /*02ec*/ 	.word	0x00000108
        /*02f0*/ 	.short	0x0100
        /*02f2*/ 	.byte	0x04
	.zero		1


	//   ....[32]....
        /*02f4*/ 	.word	0x00000c90
        /*02f8*/ 	.word	0x000000ff
        /*02fc*/ 	.word	0x000000f0
        /*0300*/ 	.short	0x0100
        /*0302*/ 	.byte	0x04
	.zero		1


	//   ....[33]....
        /*0304*/ 	.word	0x00000ca0
        /*0308*/ 	.word	0x000000ff
        /*030c*/ 	.word	0x00000110
        /*0310*/ 	.short	0x0100
        /*0312*/ 	.byte	0x04
	.zero		1


	//   ....[34]....
        /*0314*/ 	.word	0x00000cb0
        /*0318*/ 	.word	0x000000ff
        /*031c*/ 	.word	0x000000f8
        /*0320*/ 	.short	0x0100
        /*0322*/ 	.byte	0x04
	.zero		1


	//   ....[35]....
        /*0324*/ 	.word	0x00000cc0
        /*0328*/ 	.word	0x000000ff
        /*032c*/ 	.word	0x00000118
        /*0330*/ 	.short	0x0100
        /*0332*/ 	.byte	0x04
	.zero		1


	//   ....[36]....
        /*0334*/ 	.word	0x00000db0
        /*0338*/ 	.word	0x000000ff
        /*033c*/ 	.word	0x00000120
        /*0340*/ 	.short	0x0100
        /*0342*/ 	.byte	0x04
	.zero		1


	//   ....[37]....
        /*0344*/ 	.word	0x00000dc0
        /*0348*/ 	.word	0x000000ff
        /*034c*/ 	.word	0x00000130
        /*0350*/ 	.short	0x0100
        /*0352*/ 	.byte	0x04
	.zero		1


	//   ....[38]....
        /*0354*/ 	.word	0x00000dd0
        /*0358*/ 	.word	0x000000ff
        /*035c*/ 	.word	0x00000128
        /*0360*/ 	.short	0x0100
        /*0362*/ 	.byte	0x04
	.zero		1


	//   ....[39]....
        /*0364*/ 	.word	0x00000de0
        /*0368*/ 	.word	0x000000ff
        /*036c*/ 	.word	0x00000138
        /*0370*/ 	.short	0x0100
        /*0372*/ 	.byte	0x04
	.zero		1


	//   ....[40]....
        /*0374*/ 	.word	0x000019e0
        /*0378*/ 	.word	0x00000000
        /*037c*/ 	.word	0x00000130
        /*0380*/ 	.short	0x010a
        /*0382*/ 	.byte	0xff
	.zero		1


	//   ....[41]....
        /*0384*/ 	.word	0x00001a00
        /*0388*/ 	.word	0x00000000
        /*038c*/ 	.word	0x00000120
        /*0390*/ 	.short	0x0101
        /*0392*/ 	.byte	0xff
	.zero		1


	//   ....[42]....
        /*0394*/ 	.word	0x00001ac0
        /*0398*/ 	.word	0x000000ff
        /*039c*/ 	.word	0x00000040
        /*03a0*/ 	.short	0x010a
        /*03a2*/ 	.byte	0x04
	.zero		1


	//   ....[43]....
        /*03a4*/ 	.word	0x00001b40
        /*03a8*/ 	.word	0x000000ff
        /*03ac*/ 	.word	0x00000040
        /*03b0*/ 	.short	0x010a
        /*03b2*/ 	.byte	0x21
	.zero		1


	//   ....[44]....
        /*03b4*/ 	.word	0x00001ce0
        /*03b8*/ 	.word	0x000000ff
        /*03bc*/ 	.word	0x00000040
        /*03c0*/ 	.short	0x010a
        /*03c2*/ 	.byte	0x07
	.zero		1


	//   ....[45]....
        /*03c4*/ 	.word	0x00001e00
        /*03c8*/ 	.word	0x000000ff
        /*03cc*/ 	.word	0x000000b8
        /*03d0*/ 	.short	0x0101
        /*03d2*/ 	.byte	0x0d
	.zero		1


	//   ....[46]....
        /*03d4*/ 	.word	0x00001e20
        /*03d8*/ 	.word	0x000000ff
        /*03dc*/ 	.word	0x00000040
        /*03e0*/ 	.short	0x010a
        /*03e2*/ 	.byte	0x04
	.zero		1


	//   ....[47]....
        /*03e4*/ 	.word	0x00001ea0
        /*03e8*/ 	.word	0x000000ff
        /*03ec*/ 	.word	0x00000040
        /*03f0*/ 	.short	0x010a
        /*03f2*/ 	.byte	0x11
	.zero		1


	//   ....[48]....
        /*03f4*/ 	.word	0x00002030
        /*03f8*/ 	.word	0x000000ff
        /*03fc*/ 	.word	0x00000040
        /*0400*/ 	.short	0x010a
        /*0402*/ 	.byte	0x06
	.zero		1


	//   ....[49]....
        /*0404*/ 	.word	0x00002170
        /*0408*/ 	.word	0x00000003
        /*040c*/ 	.word	0x000000c0
        /*0410*/ 	.short	0x010a
        /*0412*/ 	.byte	0xff
	.zero		1


	//   ....[50]....
        /*0414*/ 	.word	0x000022c0
        /*0418*/ 	.word	0x00000000
        /*041c*/ 	.word	0x00000000
        /*0420*/ 	.short	0x0101
        /*0422*/ 	.byte	0xff
	.zero		1


	//   ....[51]....
        /*0424*/ 	.word	0x00002880
        /*0428*/ 	.word	0x000000ff
        /*042c*/ 	.word	0x00000000
        /*0430*/ 	.short	0x010a
        /*0432*/ 	.byte	0x04
	.zero		1


	//   ....[52]....
        /*0434*/ 	.word	0x00002910
        /*0438*/ 	.word	0x000000ff
        /*043c*/ 	.word	0x00000000
        /*0440*/ 	.short	0x010a
        /*0442*/ 	.byte	0x05
	.zero		1


	//   ....[53]....
        /*0444*/ 	.word	0x000029a0
        /*0448*/ 	.word	0x000000ff
        /*044c*/ 	.word	0x00000000
        /*0450*/ 	.short	0x010a
        /*0452*/ 	.byte	0x05
	.zero		1


	//   ....[54]....
        /*0454*/ 	.word	0x00002a30
        /*0458*/ 	.word	0x000000ff
        /*045c*/ 	.word	0x00000000
        /*0460*/ 	.short	0x010a
        /*0462*/ 	.byte	0x05
	.zero		1


	//   ....[55]....
        /*0464*/ 	.word	0x00002ac0
        /*0468*/ 	.word	0x000000ff
        /*046c*/ 	.word	0x00000000
        /*0470*/ 	.short	0x010a
        /*0472*/ 	.byte	0x05
	.zero		1


	//   ....[56]....
        /*0474*/ 	.word	0x00002b50
        /*0478*/ 	.word	0x000000ff
        /*047c*/ 	.word	0x00000000
        /*0480*/ 	.short	0x010a
        /*0482*/ 	.byte	0x05
	.zero		1


	//   ....[57]....
        /*0484*/ 	.word	0x00002be0
        /*0488*/ 	.word	0x000000ff
        /*048c*/ 	.word	0x00000000
        /*0490*/ 	.short	0x010a
        /*0492*/ 	.byte	0x05
	.zero		1


	//   ....[58]....
        /*0494*/ 	.word	0x00002c80
        /*0498*/ 	.word	0x00000000
        /*049c*/ 	.word	0x00000000
        /*04a0*/ 	.short	0x010a
        /*04a2*/ 	.byte	0xff
	.zero		1


	//   ....[59]....
        /*04a4*/ 	.word	0x00002dc0
        /*04a8*/ 	.word	0x00000002
        /*04ac*/ 	.word	0x00000120
        /*04b0*/ 	.short	0x010a
        /*04b2*/ 	.byte	0xff
	.zero		1


	//   ....[60]....
        /*04b4*/ 	.word	0x00002e20
        /*04b8*/ 	.word	0x00000004
        /*04bc*/ 	.word	0x00000000
        /*04c0*/ 	.short	0x0101
        /*04c2*/ 	.byte	0xff
	.zero		1


	//   ....[61]....
        /*04c4*/ 	.word	0x00002e40
        /*04c8*/ 	.word	0x000000ff
        /*04cc*/ 	.word	0x000000d0
        /*04d0*/ 	.short	0x010a
        /*04d2*/ 	.byte	0x04
	.zero		1


	//   ....[62]....
        /*04d4*/ 	.word	0x00002f60
        /*04d8*/ 	.word	0x00000002
        /*04dc*/ 	.word	0x000000c0
        /*04e0*/ 	.short	0x010a
        /*04e2*/ 	.byte	0xff
	.zero		1


	//   ....[63]....
        /*04e4*/ 	.word	0x00003070
        /*04e8*/ 	.word	0x00000002
        /*04ec*/ 	.word	0x00000000
        /*04f0*/ 	.short	0x0101
        /*04f2*/ 	.byte	0xff
	.zero		1


	//   ....[64]....
        /*04f4*/ 	.word	0x00003100
        /*04f8*/ 	.word	0x000000ff
        /*04fc*/ 	.word	0x000000d0
        /*0500*/ 	.short	0x0106
        /*0502*/ 	.byte	0x04
	.zero		1


	//   ....[65]....
        /*0504*/ 	.word	0x00003120
        /*0508*/ 	.word	0x000000ff
        /*050c*/ 	.word	0x000000d0
        /*0510*/ 	.short	0x010a
        /*0512*/ 	.byte	0x04
	.zero		1


	//   ....[66]....
        /*0514*/ 	.word	0x000031b0
        /*0518*/ 	.word	0x000000ff
        /*051c*/ 	.word	0x000000d0
        /*0520*/ 	.short	0x0106
        /*0522*/ 	.byte	0x07
	.zero		1


	//   ....[67]....
        /*0524*/ 	.word	0x000031f0
        /*0528*/ 	.word	0x00000000
        /*052c*/ 	.word	0x000000d0
        /*0530*/ 	.short	0x010a
        /*0532*/ 	.byte	0xff
	.zero		1


	//   ....[68]....
        /*0534*/ 	.word	0x00003750
        /*0538*/ 	.word	0x00000000
        /*053c*/ 	.word	0x000000c0
        /*0540*/ 	.short	0x010a
        /*0542*/ 	.byte	0xff
	.zero		1


	//   ....[69]....
        /*0544*/ 	.word	0x00003860
        /*0548*/ 	.word	0x00000003
        /*054c*/ 	.word	0x00000000
        /*0550*/ 	.short	0x0101
        /*0552*/ 	.byte	0xff
	.zero		1


	//   ....[70]....
        /*0554*/ 	.word	0x00003870
        /*0558*/ 	.word	0x000000ff
        /*055c*/ 	.word	0x00000000
        /*0560*/ 	.short	0x010a
        /*0562*/ 	.byte	0x04
	.zero		1


	//   ....[71]....
        /*0564*/ 	.word	0x00003890
        /*0568*/ 	.word	0x000000ff
        /*056c*/ 	.word	0x00000100
        /*0570*/ 	.short	0x010a
        /*0572*/ 	.byte	0x1e
	.zero		1


	//   ....[72]....
        /*0574*/ 	.word	0x00003960
        /*0578*/ 	.word	0x000000ff
        /*057c*/ 	.word	0x00000000
        /*0580*/ 	.short	0x010a
        /*0582*/ 	.byte	0x05
	.zero		1


	//   ....[73]....
        /*0584*/ 	.word	0x00003aa0
        /*0588*/ 	.word	0x000000ff
        /*058c*/ 	.word	0x00000000
        /*0590*/ 	.short	0x010a
        /*0592*/ 	.byte	0x04
	.zero		1


	//   ....[74]....
        /*0594*/ 	.word	0x00003d30
        /*0598*/ 	.word	0x000000ff
        /*059c*/ 	.word	0x00000000
        /*05a0*/ 	.short	0x010a
        /*05a2*/ 	.byte	0x04
	.zero		1


	//   ....[75]....
        /*05a4*/ 	.word	0x00003dc0
        /*05a8*/ 	.word	0x000000ff
        /*05ac*/ 	.word	0x00000000
        /*05b0*/ 	.short	0x010a
        /*05b2*/ 	.byte	0x05
	.zero		1


	//   ....[76]....
        /*05b4*/ 	.word	0x00003e50
        /*05b8*/ 	.word	0x000000ff
        /*05bc*/ 	.word	0x00000000
        /*05c0*/ 	.short	0x010a
        /*05c2*/ 	.byte	0x05
	.zero		1


	//   ....[77]....
        /*05c4*/ 	.word	0x00003ee0
        /*05c8*/ 	.word	0x000000ff
        /*05cc*/ 	.word	0x00000000
        /*05d0*/ 	.short	0x010a
        /*05d2*/ 	.byte	0x04
	.zero		1


	//   ....[78]....
        /*05d4*/ 	.word	0x00004380
        /*05d8*/ 	.word	0x0000000c
        /*05dc*/ 	.word	0x000000c0
        /*05e0*/ 	.short	0x010a
        /*05e2*/ 	.byte	0xff
	.zero		1


	//   ....[79]....
        /*05e4*/ 	.word	0x000044f0
        /*05e8*/ 	.word	0x00000000
        /*05ec*/ 	.word	0x00000000
        /*05f0*/ 	.short	0x0101
        /*05f2*/ 	.byte	0xff
	.zero		1


	//   ....[80]....
        /*05f4*/ 	.word	0x00004970
        /*05f8*/ 	.word	0x000000ff
        /*05fc*/ 	.word	0x000000b8
        /*0600*/ 	.short	0x010a
        /*0602*/ 	.byte	0x18
	.zero		1


	//   ....[81]....
        /*0604*/ 	.word	0x00004b30
        /*0608*/ 	.word	0x000000ff
        /*060c*/ 	.word	0x00000098
        /*0610*/ 	.short	0x010a
        /*0612*/ 	.byte	0x04
	.zero		1


	//   ....[82]....
        /*0614*/ 	.word	0x00004d10
        /*0618*/ 	.word	0x000000ff
        /*061c*/ 	.word	0x00000080
        /*0620*/ 	.short	0x010b
        /*0622*/ 	.byte	0x04
	.zero		1


	//   ....[83]....
        /*0624*/ 	.word	0x00004d20
        /*0628*/ 	.word	0x000000ff
        /*062c*/ 	.word	0x00000000
        /*0630*/ 	.short	0x0101
        /*0632*/ 	.byte	0x14
	.zero		1


	//   ....[84]....
        /*0634*/ 	.word	0x00004d30
        /*0638*/ 	.word	0x000000ff
        /*063c*/ 	.word	0x00000098
        /*0640*/ 	.short	0x010a
        /*0642*/ 	.byte	0x05
	.zero		1


	//   ....[85]....
        /*0644*/ 	.word	0x00004f30
        /*0648*/ 	.word	0x000000ff
        /*064c*/ 	.word	0x00000080
        /*0650*/ 	.short	0x010b
        /*0652*/ 	.byte	0x05
	.zero		1


	//   ....[86]....
        /*0654*/ 	.word	0x00004f40
        /*0658*/ 	.word	0x000000ff
        /*065c*/ 	.word	0x00000000
        /*0660*/ 	.short	0x0101
        /*0662*/ 	.byte	0x04
	.zero		1


	//   ....[87]....
        /*0664*/ 	.word	0x00004fe0
        /*0668*/ 	.word	0x000000ff
        /*066c*/ 	.word	0x00000000
        /*0670*/ 	.short	0x010a
        /*0672*/ 	.byte	0x04
	.zero		1


	//   ....[88]....
        /*0674*/ 	.word	0x00005070
        /*0678*/ 	.word	0x000000ff
        /*067c*/ 	.word	0x00000000
        /*0680*/ 	.short	0x010a
        /*0682*/ 	.byte	0x05
	.zero		1


	//   ....[89]....
        /*0684*/ 	.word	0x00005110
        /*0688*/ 	.word	0x00000000
        /*068c*/ 	.word	0x00000000
        /*0690*/ 	.short	0x010a
        /*0692*/ 	.byte	0xff
	.zero		1


	//   ....[90]....
        /*0694*/ 	.word	0x00005470
        /*0698*/ 	.word	0x00000003
        /*069c*/ 	.word	0x000000c0
        /*06a0*/ 	.short	0x010a
        /*06a2*/ 	.byte	0xff
	.zero		1


	//   ....[91]....
        /*06a4*/ 	.word	0x000055f0
        /*06a8*/ 	.word	0x00000000
        /*06ac*/ 	.word	0x00000000
        /*06b0*/ 	.short	0x0101
        /*06b2*/ 	.byte	0xff
	.zero		1


	//   ....[92]....
        /*06b4*/ 	.word	0x000061c0
        /*06b8*/ 	.word	0x00000000
        /*06bc*/ 	.word	0x00000080
        /*06c0*/ 	.short	0x010a
        /*06c2*/ 	.byte	0xff
	.zero		1


	//   ....[93]....
        /*06c4*/ 	.word	0x00006230
        /*06c8*/ 	.word	0x00000066
        /*06cc*/ 	.word	0x000000e0
        /*06d0*/ 	.short	0x010a
        /*06d2*/ 	.byte	0xff
	.zero		1


	//   ....[94]....
        /*06d4*/ 	.word	0x00006320
        /*06d8*/ 	.word	0x00000000
        /*06dc*/ 	.word	0x00000080
        /*06e0*/ 	.short	0x010a
        /*06e2*/ 	.byte	0xff
	.zero		1


	//   ....[95]....
        /*06e4*/ 	.word	0x00006450
        /*06e8*/ 	.word	0x00000066
        /*06ec*/ 	.word	0x000000e0
        /*06f0*/ 	.short	0x010a
        /*06f2*/ 	.byte	0xff
	.zero		1


	//   ....[96]....
        /*06f4*/ 	.word	0x00006f80
        /*06f8*/ 	.word	0x00000000
        /*06fc*/ 	.word	0x00000000
        /*0700*/ 	.short	0x0101
        /*0702*/ 	.byte	0xff
	.zero		1


	//   ....[97]....
        /*0704*/ 	.word	0x00006f90
        /*0708*/ 	.word	0x00000003
        /*070c*/ 	.word	0x00000080
        /*0710*/ 	.short	0x010a
        /*0712*/ 	.byte	0xff
	.zero		1


	//   ....[98]....
        /*0714*/ 	.word	0x00007060
        /*0718*/ 	.word	0x00000003
        /*071c*/ 	.word	0x00000080
        /*0720*/ 	.short	0x010a
        /*0722*/ 	.byte	0xff
	.zero		1


	//   ....[99]....
        /*0724*/ 	.word	0x000074c0
        /*0728*/ 	.word	0x000000ff
        /*072c*/ 	.word	0x00000000
        /*0730*/ 	.short	0x0101
        /*0732*/ 	.byte	0x05
	.zero		1


	//   ....[100]....
        /*0734*/ 	.word	0x00007d20
        /*0738*/ 	.word	0x00000002
        /*073c*/ 	.word	0x00000000
        /*0740*/ 	.short	0x0101
        /*0742*/ 	.byte	0xff
	.zero		1


	//   ....[101]....
        /*0744*/ 	.word	0x00007fe0
        /*0748*/ 	.word	0x000000ff
        /*074c*/ 	.word	0x00000000
        /*0750*/ 	.short	0x0101
        /*0752*/ 	.byte	0x04
	.zero		1


	//   ....[102]....
        /*0754*/ 	.word	0x00008000
        /*0758*/ 	.word	0x00000000
        /*075c*/ 	.word	0x00000130
        /*0760*/ 	.short	0x010a
        /*0762*/ 	.byte	0xff
	.zero		1


	//   ....[103]....
        /*0764*/ 	.word	0x00008060
        /*0768*/ 	.word	0x00000000
        /*076c*/ 	.word	0x00000040
        /*0770*/ 	.short	0x010a
        /*0772*/ 	.byte	0xff
	.zero		1


	//   ....[104]....
        /*0774*/ 	.word	0x000080c0
        /*0778*/ 	.word	0x00000000
        /*077c*/ 	.word	0x00000040
        /*0780*/ 	.short	0x010a
        /*0782*/ 	.byte	0xff
	.zero		1


	//   ....[105]....
        /*0784*/ 	.word	0x00008110
        /*0788*/ 	.word	0x00000003
        /*078c*/ 	.word	0x000000c0
        /*0790*/ 	.short	0x010a
        /*0792*/ 	.byte	0xff
	.zero		1


	//   ....[106]....
        /*0794*/ 	.word	0x00008170
        /*0798*/ 	.word	0x00000000
        /*079c*/ 	.word	0x00000000
        /*07a0*/ 	.short	0x010a
        /*07a2*/ 	.byte	0xff
	.zero		1


	//   ....[107]....
        /*07a4*/ 	.word	0x000081d0
        /*07a8*/ 	.word	0x00000000
        /*07ac*/ 	.word	0x00000000
        /*07b0*/ 	.short	0x010a
        /*07b2*/ 	.byte	0xff
	.zero		1


	//   ....[108]....
        /*07b4*/ 	.word	0x00008230
        /*07b8*/ 	.word	0x00000000
        /*07bc*/ 	.word	0x00000000
        /*07c0*/ 	.short	0x010a
        /*07c2*/ 	.byte	0xff
	.zero		1


	//   ....[109]....
        /*07c4*/ 	.word	0x00008290
        /*07c8*/ 	.word	0x00000000
        /*07cc*/ 	.word	0x00000000
        /*07d0*/ 	.short	0x010a
        /*07d2*/ 	.byte	0xff
	.zero		1


	//   ....[110]....
        /*07d4*/ 	.word	0x000082f0
        /*07d8*/ 	.word	0x00000000
        /*07dc*/ 	.word	0x00000000
        /*07e0*/ 	.short	0x010a
        /*07e2*/ 	.byte	0xff
	.zero		1


	//   ....[111]....
        /*07e4*/ 	.word	0x00008350
        /*07e8*/ 	.word	0x00000000
        /*07ec*/ 	.word	0x00000000
        /*07f0*/ 	.short	0x010a
        /*07f2*/ 	.byte	0xff
	.zero		1


	//   ....[112]....
        /*07f4*/ 	.word	0x000083b0
        /*07f8*/ 	.word	0x00000000
        /*07fc*/ 	.word	0x00000000
        /*0800*/ 	.short	0x010a
        /*0802*/ 	.byte	0xff
	.zero		1


	//   ....[113]....
        /*0804*/ 	.word	0x00008400
        /*0808*/ 	.word	0x00000002
        /*080c*/ 	.word	0x00000120
        /*0810*/ 	.short	0x010a
        /*0812*/ 	.byte	0xff
	.zero		1


	//   ....[114]....
        /*0814*/ 	.word	0x00008460
        /*0818*/ 	.word	0x00000002
        /*081c*/ 	.word	0x000000d0
        /*0820*/ 	.short	0x010a
        /*0822*/ 	.byte	0xff
	.zero		1


	//   ....[115]....
        /*0824*/ 	.word	0x000084b0
        /*0828*/ 	.word	0x00000002
        /*082c*/ 	.word	0x000000c0
        /*0830*/ 	.short	0x010a
        /*0832*/ 	.byte	0xff
	.zero		1


	//   ....[116]....
        /*0834*/ 	.word	0x00008510
        /*0838*/ 	.word	0x00000000
        /*083c*/ 	.word	0x000000d0
        /*0840*/ 	.short	0x010a
        /*0842*/ 	.byte	0xff
	.zero		1


	//   ....[117]....
        /*0844*/ 	.word	0x00008560
        /*0848*/ 	.word	0x00000000
        /*084c*/ 	.word	0x000000c0
        /*0850*/ 	.short	0x010a
        /*0852*/ 	.byte	0xff
	.zero		1


	//   ....[118]....
        /*0854*/ 	.word	0x000085c0
        /*0858*/ 	.word	0x00000003
        /*085c*/ 	.word	0x00000100
        /*0860*/ 	.short	0x010a
        /*0862*/ 	.byte	0xff
	.zero		1


	//   ....[119]....
        /*0864*/ 	.word	0x00008620
        /*0868*/ 	.word	0x00000000
        /*086c*/ 	.word	0x00000000
        /*0870*/ 	.short	0x010a
        /*0872*/ 	.byte	0xff
	.zero		1


	//   ....[120]....
        /*0874*/ 	.word	0x00008680
        /*0878*/ 	.word	0x00000000
        /*087c*/ 	.word	0x00000000
        /*0880*/ 	.short	0x010a
        /*0882*/ 	.byte	0xff
	.zero		1


	//   ....[121]....
        /*0884*/ 	.word	0x000086e0
        /*0888*/ 	.word	0x00000000
        /*088c*/ 	.word	0x00000000
        /*0890*/ 	.short	0x010a
        /*0892*/ 	.byte	0xff
	.zero		1


	//   ....[122]....
        /*0894*/ 	.word	0x00008740
        /*0898*/ 	.word	0x00000000
        /*089c*/ 	.word	0x00000000
        /*08a0*/ 	.short	0x010a
        /*08a2*/ 	.byte	0xff
	.zero		1


	//   ....[123]....
        /*08a4*/ 	.word	0x000087a0
        /*08a8*/ 	.word	0x00000000
        /*08ac*/ 	.word	0x00000000
        /*08b0*/ 	.short	0x010a
        /*08b2*/ 	.byte	0xff
	.zero		1


	//   ....[124]....
        /*08b4*/ 	.word	0x000087f0
        /*08b8*/ 	.word	0x0000000c
        /*08bc*/ 	.word	0x000000c0
        /*08c0*/ 	.short	0x010a
        /*08c2*/ 	.byte	0xff
	.zero		1


	//   ....[125]....
        /*08c4*/ 	.word	0x00008850
        /*08c8*/ 	.word	0x00000000
        /*08cc*/ 	.word	0x000000b8
        /*08d0*/ 	.short	0x010a
        /*08d2*/ 	.byte	0xff
	.zero		1


	//   ....[126]....
        /*08d4*/ 	.word	0x000088b0
        /*08d8*/ 	.word	0x00000000
        /*08dc*/ 	.word	0x00000098
        /*08e0*/ 	.short	0x010a
        /*08e2*/ 	.byte	0xff
	.zero		1


	//   ....[127]....
        /*08e4*/ 	.word	0x00008910
        /*08e8*/ 	.word	0x00000009
        /*08ec*/ 	.word	0x00000098
        /*08f0*/ 	.short	0x010a
        /*08f2*/ 	.byte	0xff
	.zero		1


	//   ....[128]....
        /*08f4*/ 	.word	0x00008970
        /*08f8*/ 	.word	0x00000000
        /*08fc*/ 	.word	0x00000000
        /*0900*/ 	.short	0x010a
        /*0902*/ 	.byte	0xff
	.zero		1


	//   ....[129]....
        /*0904*/ 	.word	0x000089d0
        /*0908*/ 	.word	0x00000000
        /*090c*/ 	.word	0x00000000
        /*0910*/ 	.short	0x010a
        /*0912*/ 	.byte	0xff
	.zero		1


	//   ....[130]....
        /*0914*/ 	.word	0x00008a20
        /*0918*/ 	.word	0x00000003
        /*091c*/ 	.word	0x000000c0
        /*0920*/ 	.short	0x010a
        /*0922*/ 	.byte	0xff
	.zero		1


	//   ....[131]....
        /*0924*/ 	.word	0x00008a70
        /*0928*/ 	.word	0x00000000
        /*092c*/ 	.word	0x00000080
        /*0930*/ 	.short	0x010a
        /*0932*/ 	.byte	0xff
	.zero		1


	//   ....[132]....
        /*0934*/ 	.word	0x00008ac0
        /*0938*/ 	.word	0x00000066
        /*093c*/ 	.word	0x000000e0
        /*0940*/ 	.short	0x010a
        /*0942*/ 	.byte	0xff
	.zero		1


	//   ....[133]....
        /*0944*/ 	.word	0x00008b10
        /*0948*/ 	.word	0x00000003
        /*094c*/ 	.word	0x00000080
        /*0950*/ 	.short	0x010a
        /*0952*/ 	.byte	0xff
	.zero		1


	//----- nvinfo : EIATTR_NUM_MBARRIERS
	.align		4
.L_47:
        /*0954*/ 	.byte	0x03, 0x38
        /*0956*/ 	.short	0x0028


	//----- nvinfo : EIATTR_EXIT_INSTR_OFFSETS
	.align		4
        /*0958*/ 	.byte	0x04, 0x1c
        /*095a*/ 	.short	(.L_49 - .L_48)


	//   ....[0]....
.L_48:
        /*095c*/ 	.word	0x00002cb0


	//   ....[1]....
        /*0960*/ 	.word	0x000031c0


	//   ....[2]....
        /*0964*/ 	.word	0x00003220


	//   ....[3]....
        /*0968*/ 	.word	0x00004140


	//   ....[4]....
        /*096c*/ 	.word	0x00005140


	//   ....[5]....
        /*0970*/ 	.word	0x00005180


	//   ....[6]....
        /*0974*/ 	.word	0x00007ec0


	//   ....[7]....
        /*0978*/ 	.word	0x00007f40


	//   ....[8]....
        /*097c*/ 	.word	0x00007f70


	//   ....[9]....
        /*0980*/ 	.word	0x00007ff0


	//----- nvinfo : EIATTR_MAX_THREADS
	.align		4
.L_49:
        /*0984*/ 	.byte	0x04, 0x05
        /*0986*/ 	.short	(.L_51 - .L_50)
.L_50:
        /*0988*/ 	.word	0x00000100
        /*098c*/ 	.word	0x00000001
        /*0990*/ 	.word	0x00000001


	//----- nvinfo : EIATTR_CRS_STACK_SIZE
	.align		4
.L_51:
        /*0994*/ 	.byte	0x04, 0x1e
        /*0996*/ 	.short	(.L_53 - .L_52)
.L_52:
        /*0998*/ 	.word	0x00000000


	//----- nvinfo : EIATTR_CBANK_PARAM_SIZE
	.align		4
.L_53:
        /*099c*/ 	.byte	0x03, 0x19
        /*099e*/ 	.short	0x0800


	//----- nvinfo : EIATTR_PARAM_CBANK
	.align		4
        /*09a0*/ 	.byte	0x04, 0x0a
        /*09a2*/ 	.short	(.L_55 - .L_54)
	.align		4
.L_54:
        /*09a4*/ 	.word	index@(.nv.constant0._ZN7cutlass13device_kernelINS_4gemm6kernel13GemmUniversalIN4cute5tupleIJiiiiEEENS1_10collective13CollectiveMmaINS1_35MainloopSm100TmaUmmaWarpSpecializedILi8ELi2ELi4ENS5_IJNS4_1CILi1EEENSA_ILi4EEESB_EEEEENS5_IJNSA_ILi128EEENSA_ILi64EEESG_EEENS_6half_tENS5_IJlSB_lEEESI_SJ_NS4_8TiledMMAINS4_8MMA_AtomIJNS4_20SM100_MMA_F16BF16_SSISI_SI_fLi128ELi64ELNS4_4UMMA5MajorE0ELSO_0ELNSN_7ScaleInE0ELSP_0EEEEEENS4_6LayoutINS5_IJSB_SB_SB_EEENS5_IJNSA_ILi0EEESU_SU_EEEEENS5_IJNS4_10UnderscoreESX_SX_EEEEENS4_23SM90_TMA_LOAD_MULTICASTENS4_14ComposedLayoutINS4_7SwizzleILi3ELi4ELi3EEENS4_18smem_ptr_flag_bitsILi16EEENSS_INS5_IJNSA_ILi8EEESG_EEENS5_IJSG_SB_EEEEEEEvNS4_8identityENS4_13SM90_TMA_LOADES1A_vS1B_EENS_8epilogue10collective18CollectiveEpilogueINS1E_23Sm100TmaWarpSpecializedILi3ELi2ELi32ELb1ELb0EEEJSH_NS5_IJNSS_ISF_SB_EENSS_INSA_ILi32EEESB_EEEEESI_SJ_SI_SJ_NS1E_6fusion15FusionCallbacksIS1I_NS1N_17LinearCombinationISI_fSI_fLNS_15FloatRoundStyleE2EEESH_S1M_JEEENS4_5SM1004TMEM4LOAD26SM100_TMEM_LOAD_32dp32b32xES1C_NS11_INS12_ILi2ELi4ELi3EEES15_NSS_INS5_IJS16_S1K_EEENS5_IJS1K_SB_EEEEEEENS4_39AutoVectorizingCopyWithAssumedAlignmentILi128EEENS4_14SM90_TMA_STOREES21_S23_S23_EEEvvEEEEvNT_6ParamsE)
        /*09a8*/ 	.short	0x0380
        /*09aa*/ 	.short	0x0800


	//----- nvinfo : EIATTR_SW_WAR
	.align		4
.L_55:
        /*09ac*/ 	.byte	0x04, 0x36
        /*09ae*/ 	.short	(.L_57 - .L_56)
.L_56:
        /*09b0*/ 	.word	0x00000008
.L_57:


//--------------------- .nv.callgraph             --------------------------
	.section	.nv.callgraph,"",@"SHT_CUDA_CALLGRAPH"
	.align	4
	.sectionentsize	8
	.align		4
        /*0000*/ 	.word	0x00000000
	.align		4
        /*0004*/ 	.word	0xffffffff
	.align		4
        /*0008*/ 	.word	index@(_ZN7cutlass13device_kernelINS_4gemm6kernel13GemmUniversalIN4cute5tupleIJiiiiEEENS1_10collective13CollectiveMmaINS1_35MainloopSm100TmaUmmaWarpSpecializedILi8ELi2ELi4ENS5_IJNS4_1CILi1EEENSA_ILi4EEESB_EEEEENS5_IJNSA_ILi128EEENSA_ILi64EEESG_EEENS_6half_tENS5_IJlSB_lEEESI_SJ_NS4_8TiledMMAINS4_8MMA_AtomIJNS4_20SM100_MMA_F16BF16_SSISI_SI_fLi128ELi64ELNS4_4UMMA5MajorE0ELSO_0ELNSN_7ScaleInE0ELSP_0EEEEEENS4_6LayoutINS5_IJSB_SB_SB_EEENS5_IJNSA_ILi0EEESU_SU_EEEEENS5_IJNS4_10UnderscoreESX_SX_EEEEENS4_23SM90_TMA_LOAD_MULTICASTENS4_14ComposedLayoutINS4_7SwizzleILi3ELi4ELi3EEENS4_18smem_ptr_flag_bitsILi16EEENSS_INS5_IJNSA_ILi8EEESG_EEENS5_IJSG_SB_EEEEEEEvNS4_8identityENS4_13SM90_TMA_LOADES1A_vS1B_EENS_8epilogue10collective18CollectiveEpilogueINS1E_23Sm100TmaWarpSpecializedILi3ELi2ELi32ELb1ELb0EEEJSH_NS5_IJNSS_ISF_SB_EENSS_INSA_ILi32EEESB_EEEEESI_SJ_SI_SJ_NS1E_6fusion15FusionCallbacksIS1I_NS1N_17LinearCombinationISI_fSI_fLNS_15FloatRoundStyleE2EEESH_S1M_JEEENS4_5SM1004TMEM4LOAD26SM100_TMEM_LOAD_32dp32b32xES1C_NS11_INS12_ILi2ELi4ELi3EEES15_NSS_INS5_IJS16_S1K_EEENS5_IJS1K_SB_EEEEEEENS4_39AutoVectorizingCopyWithAssumedAlignmentILi128EEENS4_14SM90_TMA_STOREES21_S23_S23_EEEvvEEEEvNT_6ParamsE)
	.align		4
        /*000c*/ 	.word	index@(__assertfail)
	.align		4
        /*0010*/ 	.word	0x00000000
	.align		4
        /*0014*/ 	.word	0xfffffffe
	.align		4
        /*0018*/ 	.word	0x00000000
	.align		4
        /*001c*/ 	.word	0xfffffffd
	.align		4
        /*0020*/ 	.word	0x00000000
	.align		4
        /*0024*/ 	.word	0xfffffffc


//--------------------- .nv.constant4             --------------------------
	.section	.nv.constant4,"a",@progbits
	.align	8
	.align		8
.nv.constant4:
        /*0000*/ 	.dword	__assertfail
	.align		8
        /*0008*/ 	.dword	__unnamed_1
	.align		8
        /*0010*/ 	.dword	__unnamed_2
	.align		8
        /*0018*/ 	.dword	_ZN40_INTERNAL_636ecbc0_4_k_cu_ab1c995e_220764cuda3std3__45__cpo5beginE
	.align		8
        /*0020*/ 	.dword	_ZN40_INTERNAL_636ecbc0_4_k_cu_ab1c995e_220764cuda3std3__45__cpo3endE
	.align		8
        /*0028*/ 	.dword	_ZN40_INTERNAL_636ecbc0_4_k_cu_ab1c995e_220764cuda3std3__45__cpo6cbeginE
	.align		8
        /*0030*/ 	.dword	_ZN40_INTERNAL_636ecbc0_4_k_cu_ab1c995e_220764cuda3std3__45__cpo4cendE
	.align		8
        /*0038*/ 	.dword	_ZN40_INTERNAL_636ecbc0_4_k_cu_ab1c995e_220764cuda3std3__442_GLOBAL__N__636ecbc0_4_k_cu_ab1c995e_220766ignoreE
	.align		8
        /*0040*/ 	.dword	_ZN40_INTERNAL_636ecbc0_4_k_cu_ab1c995e_220764cuda3std3__419piecewise_constructE
	.align		8
        /*0048*/ 	.dword	_ZN40_INTERNAL_636ecbc0_4_k_cu_ab1c995e_220764cuda3std3__48in_placeE
	.align		8
        /*0050*/ 	.dword	_ZN40_INTERNAL_636ecbc0_4_k_cu_ab1c995e_220764cuda3std6ranges3__45__cpo4swapE
	.align		8
        /*0058*/ 	.dword	_ZN40_INTERNAL_636ecbc0_4_k_cu_ab1c995e_220764cuda3std6ranges3__45__cpo9iter_moveE
	.align		8
        /*0060*/ 	.dword	_ZN40_INTERNAL_636ecbc0_4_k_cu_ab1c995e_220764cute7productE
	.align		8
        /*0068*/ 	.dword	_ZN40_INTERNAL_636ecbc0_4_k_cu_ab1c995e_220764cute1_E
	.align		8
        /*0070*/ 	.dword	$str$25
	.align		8
        /*0078*/ 	.dword	$str$26
	.align		8
        /*0080*/ 	.dword	$str$27
	.align		8
        /*0088*/ 	.dword	$str$28


//--------------------- .text._ZN7cutlass13device_kernelINS_4gemm6kernel13GemmUniversalIN4cute5tupleIJiiiiEEENS1_10collective13CollectiveMmaINS1_35MainloopSm100TmaUmmaWarpSpecializedILi8ELi2ELi4ENS5_IJNS4_1CILi1EEENSA_ILi4EEESB_EEEEENS5_IJNSA_ILi128EEENSA_ILi64EEESG_EEENS_6half_tENS5_IJlSB_lEEESI_SJ_NS4_8TiledMMAINS4_8MMA_AtomIJNS4_20SM100_MMA_F16BF16_SSISI_SI_fLi128ELi64ELNS4_4UMMA5MajorE0ELSO_0ELNSN_7ScaleInE0ELSP_0EEEEEENS4_6LayoutINS5_IJSB_SB_SB_EEENS5_IJNSA_ILi0EEESU_SU_EEEEENS5_IJNS4_10UnderscoreESX_SX_EEEEENS4_23SM90_TMA_LOAD_MULTICASTENS4_14ComposedLayoutINS4_7SwizzleILi3ELi4ELi3EEENS4_18smem_ptr_flag_bitsILi16EEENSS_INS5_IJNSA_ILi8EEESG_EEENS5_IJSG_SB_EEEEEEEvNS4_8identityENS4_13SM90_TMA_LOADES1A_vS1B_EENS_8epilogue10collective18CollectiveEpilogueINS1E_23Sm100TmaWarpSpecializedILi3ELi2ELi32ELb1ELb0EEEJSH_NS5_IJNSS_ISF_SB_EENSS_INSA_ILi32EEESB_EEEEESI_SJ_SI_SJ_NS1E_6fusion15FusionCallbacksIS1I_NS1N_17LinearCombinationISI_fSI_fLNS_15FloatRoundStyleE2EEESH_S1M_JEEENS4_5SM1004TMEM4LOAD26SM100_TMEM_LOAD_32dp32b32xES1C_NS11_INS12_ILi2ELi4ELi3EEES15_NSS_INS5_IJS16_S1K_EEENS5_IJS1K_SB_EEEEEEENS4_39AutoVectorizingCopyWithAssumedAlignmentILi128EEENS4_14SM90_TMA_STOREES21_S23_S23_EEEvvEEEEvNT_6ParamsE --------------------------
	.section	.text._ZN7cutlass13device_kernelINS_4gemm6kernel13GemmUniversalIN4cute5tupleIJiiiiEEENS1_10collective13CollectiveMmaINS1_35MainloopSm100TmaUmmaWarpSpecializedILi8ELi2ELi4ENS5_IJNS4_1CILi1EEENSA_ILi4EEESB_EEEEENS5_IJNSA_ILi128EEENSA_ILi64EEESG_EEENS_6half_tENS5_IJlSB_lEEESI_SJ_NS4_8TiledMMAINS4_8MMA_AtomIJNS4_20SM100_MMA_F16BF16_SSISI_SI_fLi128ELi64ELNS4_4UMMA5MajorE0ELSO_0ELNSN_7ScaleInE0ELSP_0EEEEEENS4_6LayoutINS5_IJSB_SB_SB_EEENS5_IJNSA_ILi0EEESU_SU_EEEEENS5_IJNS4_10UnderscoreESX_SX_EEEEENS4_23SM90_TMA_LOAD_MULTICASTENS4_14ComposedLayoutINS4_7SwizzleILi3ELi4ELi3EEENS4_18smem_ptr_flag_bitsILi16EEENSS_INS5_IJNSA_ILi8EEESG_EEENS5_IJSG_SB_EEEEEEEvNS4_8identityENS4_13SM90_TMA_LOADES1A_vS1B_EENS_8epilogue10collective18CollectiveEpilogueINS1E_23Sm100TmaWarpSpecializedILi3ELi2ELi32ELb1ELb0EEEJSH_NS5_IJNSS_ISF_SB_EENSS_INSA_ILi32EEESB_EEEEESI_SJ_SI_SJ_NS1E_6fusion15FusionCallbacksIS1I_NS1N_17LinearCombinationISI_fSI_fLNS_15FloatRoundStyleE2EEESH_S1M_JEEENS4_5SM1004TMEM4LOAD26SM100_TMEM_LOAD_32dp32b32xES1C_NS11_INS12_ILi2ELi4ELi3EEES15_NSS_INS5_IJS16_S1K_EEENS5_IJS1K_SB_EEEEEEENS4_39AutoVectorizingCopyWithAssumedAlignmentILi128EEENS4_14SM90_TMA_STOREES21_S23_S23_EEEvvEEEEvNT_6ParamsE,"ax",@progbits
	.align	128
.text._ZN7cutlass13device_kernelINS_4gemm6kernel13GemmUniversalIN4cute5tupleIJiiiiEEENS1_10collective13CollectiveMmaINS1_35MainloopSm100TmaUmmaWarpSpecializedILi8ELi2ELi4ENS5_IJNS4_1CILi1EEENSA_ILi4EEESB_EEEEENS5_IJNSA_ILi128EEENSA_ILi64EEESG_EEENS_6half_tENS5_IJlSB_lEEESI_SJ_NS4_8TiledMMAINS4_8MMA_AtomIJNS4_20SM100_MMA_F16BF16_SSISI_SI_fLi128ELi64ELNS4_4UMMA5MajorE0ELSO_0ELNSN_7ScaleInE0ELSP_0EEEEEENS4_6LayoutINS5_IJSB_SB_SB_EEENS5_IJNSA_ILi0EEESU_SU_EEEEENS5_IJNS4_10UnderscoreESX_SX_EEEEENS4_23SM90_TMA_LOAD_MULTICASTENS4_14ComposedLayoutINS4_7SwizzleILi3ELi4ELi3EEENS4_18smem_ptr_flag_bitsILi16EEENSS_INS5_IJNSA_ILi8EEESG_EEENS5_IJSG_SB_EEEEEEEvNS4_8identityENS4_13SM90_TMA_LOADES1A_vS1B_EENS_8epilogue10collective18CollectiveEpilogueINS1E_23Sm100TmaWarpSpecializedILi3ELi2ELi32ELb1ELb0EEEJSH_NS5_IJNSS_ISF_SB_EENSS_INSA_ILi32EEESB_EEEEESI_SJ_SI_SJ_NS1E_6fusion15FusionCallbacksIS1I_NS1N_17LinearCombinationISI_fSI_fLNS_15FloatRoundStyleE2EEESH_S1M_JEEENS4_5SM1004TMEM4LOAD26SM100_TMEM_LOAD_32dp32b32xES1C_NS11_INS12_ILi2ELi4ELi3EEES15_NSS_INS5_IJS16_S1K_EEENS5_IJS1K_SB_EEEEEEENS4_39AutoVectorizingCopyWithAssumedAlignmentILi128EEENS4_14SM90_TMA_STOREES21_S23_S23_EEEvvEEEEvNT_6ParamsE:
        .type           _ZN7cutlass13device_kernelINS_4gemm6kernel13GemmUniversalIN4cute5tupleIJiiiiEEENS1_10collective13CollectiveMmaINS1_35MainloopSm100TmaUmmaWarpSpecializedILi8ELi2ELi4ENS5_IJNS4_1CILi1EEENSA_ILi4EEESB_EEEEENS5_IJNSA_ILi128EEENSA_ILi64EEESG_EEENS_6half_tENS5_IJlSB_lEEESI_SJ_NS4_8TiledMMAINS4_8MMA_AtomIJNS4_20SM100_MMA_F16BF16_SSISI_SI_fLi128ELi64ELNS4_4UMMA5MajorE0ELSO_0ELNSN_7ScaleInE0ELSP_0EEEEEENS4_6LayoutINS5_IJSB_SB_SB_EEENS5_IJNSA_ILi0EEESU_SU_EEEEENS5_IJNS4_10UnderscoreESX_SX_EEEEENS4_23SM90_TMA_LOAD_MULTICASTENS4_14ComposedLayoutINS4_7SwizzleILi3ELi4ELi3EEENS4_18smem_ptr_flag_bitsILi16EEENSS_INS5_IJNSA_ILi8EEESG_EEENS5_IJSG_SB_EEEEEEEvNS4_8identityENS4_13SM90_TMA_LOADES1A_vS1B_EENS_8epilogue10collective18CollectiveEpilogueINS1E_23Sm100TmaWarpSpecializedILi3ELi2ELi32ELb1ELb0EEEJSH_NS5_IJNSS_ISF_SB_EENSS_INSA_ILi32EEESB_EEEEESI_SJ_SI_SJ_NS1E_6fusion15FusionCallbacksIS1I_NS1N_17LinearCombinationISI_fSI_fLNS_15FloatRoundStyleE2EEESH_S1M_JEEENS4_5SM1004TMEM4LOAD26SM100_TMEM_LOAD_32dp32b32xES1C_NS11_INS12_ILi2ELi4ELi3EEES15_NSS_INS5_IJS16_S1K_EEENS5_IJS1K_SB_EEEEEEENS4_39AutoVectorizingCopyWithAssumedAlignmentILi128EEENS4_14SM90_TMA_STOREES21_S23_S23_EEEvvEEEEvNT_6ParamsE,@function
        .size           _ZN7cutlass13device_kernelINS_4gemm6kernel13GemmUniversalIN4cute5tupleIJiiiiEEENS1_10collective13CollectiveMmaINS1_35MainloopSm100TmaUmmaWarpSpecializedILi8ELi2ELi4ENS5_IJNS4_1CILi1EEENSA_ILi4EEESB_EEEEENS5_IJNSA_ILi128EEENSA_ILi64EEESG_EEENS_6half_tENS5_IJlSB_lEEESI_SJ_NS4_8TiledMMAINS4_8MMA_AtomIJNS4_20SM100_MMA_F16BF16_SSISI_SI_fLi128ELi64ELNS4_4UMMA5MajorE0ELSO_0ELNSN_7ScaleInE0ELSP_0EEEEEENS4_6LayoutINS5_IJSB_SB_SB_EEENS5_IJNSA_ILi0EEESU_SU_EEEEENS5_IJNS4_10UnderscoreESX_SX_EEEEENS4_23SM90_TMA_LOAD_MULTICASTENS4_14ComposedLayoutINS4_7SwizzleILi3ELi4ELi3EEENS4_18smem_ptr_flag_bitsILi16EEENSS_INS5_IJNSA_ILi8EEESG_EEENS5_IJSG_SB_EEEEEEEvNS4_8identityENS4_13SM90_TMA_LOADES1A_vS1B_EENS_8epilogue10collective18CollectiveEpilogueINS1E_23Sm100TmaWarpSpecializedILi3ELi2ELi32ELb1ELb0EEEJSH_NS5_IJNSS_ISF_SB_EENSS_INSA_ILi32EEESB_EEEEESI_SJ_SI_SJ_NS1E_6fusion15FusionCallbacksIS1I_NS1N_17LinearCombinationISI_fSI_fLNS_15FloatRoundStyleE2EEESH_S1M_JEEENS4_5SM1004TMEM4LOAD26SM100_TMEM_LOAD_32dp32b32xES1C_NS11_INS12_ILi2ELi4ELi3EEES15_NSS_INS5_IJS16_S1K_EEENS5_IJS1K_SB_EEEEEEENS4_39AutoVectorizingCopyWithAssumedAlignmentILi128EEENS4_14SM90_TMA_STOREES21_S23_S23_EEEvvEEEEvNT_6ParamsE,(.L_x_174 - _ZN7cutlass13device_kernelINS_4gemm6kernel13GemmUniversalIN4cute5tupleIJiiiiEEENS1_10collective13CollectiveMmaINS1_35MainloopSm100TmaUmmaWarpSpecializedILi8ELi2ELi4ENS5_IJNS4_1CILi1EEENSA_ILi4EEESB_EEEEENS5_IJNSA_ILi128EEENSA_ILi64EEESG_EEENS_6half_tENS5_IJlSB_lEEESI_SJ_NS4_8TiledMMAINS4_8MMA_AtomIJNS4_20SM100_MMA_F16BF16_SSISI_SI_fLi128ELi64ELNS4_4UMMA5MajorE0ELSO_0ELNSN_7ScaleInE0ELSP_0EEEEEENS4_6LayoutINS5_IJSB_SB_SB_EEENS5_IJNSA_ILi0EEESU_SU_EEEEENS5_IJNS4_10UnderscoreESX_SX_EEEEENS4_23SM90_TMA_LOAD_MULTICASTENS4_14ComposedLayoutINS4_7SwizzleILi3ELi4ELi3EEENS4_18smem_ptr_flag_bitsILi16EEENSS_INS5_IJNSA_ILi8EEESG_EEENS5_IJSG_SB_EEEEEEEvNS4_8identityENS4_13SM90_TMA_LOADES1A_vS1B_EENS_8epilogue10collective18CollectiveEpilogueINS1E_23Sm100TmaWarpSpecializedILi3ELi2ELi32ELb1ELb0EEEJSH_NS5_IJNSS_ISF_SB_EENSS_INSA_ILi32EEESB_EEEEESI_SJ_SI_SJ_NS1E_6fusion15FusionCallbacksIS1I_NS1N_17LinearCombinationISI_fSI_fLNS_15FloatRoundStyleE2EEESH_S1M_JEEENS4_5SM1004TMEM4LOAD26SM100_TMEM_LOAD_32dp32b32xES1C_NS11_INS12_ILi2ELi4ELi3EEES15_NSS_INS5_IJS16_S1K_EEENS5_IJS1K_SB_EEEEEEENS4_39AutoVectorizingCopyWithAssumedAlignmentILi128EEENS4_14SM90_TMA_STOREES21_S23_S23_EEEvvEEEEvNT_6ParamsE)
        .other          _ZN7cutlass13device_kernelINS_4gemm6kernel13GemmUniversalIN4cute5tupleIJiiiiEEENS1_10collective13CollectiveMmaINS1_35MainloopSm100TmaUmmaWarpSpecializedILi8ELi2ELi4ENS5_IJNS4_1CILi1EEENSA_ILi4EEESB_EEEEENS5_IJNSA_ILi128EEENSA_ILi64EEESG_EEENS_6half_tENS5_IJlSB_lEEESI_SJ_NS4_8TiledMMAINS4_8MMA_AtomIJNS4_20SM100_MMA_F16BF16_SSISI_SI_fLi128ELi64ELNS4_4UMMA5MajorE0ELSO_0ELNSN_7ScaleInE0ELSP_0EEEEEENS4_6LayoutINS5_IJSB_SB_SB_EEENS5_IJNSA_ILi0EEESU_SU_EEEEENS5_IJNS4_10UnderscoreESX_SX_EEEEENS4_23SM90_TMA_LOAD_MULTICASTENS4_14ComposedLayoutINS4_7SwizzleILi3ELi4ELi3EEENS4_18smem_ptr_flag_bitsILi16EEENSS_INS5_IJNSA_ILi8EEESG_EEENS5_IJSG_SB_EEEEEEEvNS4_8identityENS4_13SM90_TMA_LOADES1A_vS1B_EENS_8epilogue10collective18CollectiveEpilogueINS1E_23Sm100TmaWarpSpecializedILi3ELi2ELi32ELb1ELb0EEEJSH_NS5_IJNSS_ISF_SB_EENSS_INSA_ILi32EEESB_EEEEESI_SJ_SI_SJ_NS1E_6fusion15FusionCallbacksIS1I_NS1N_17LinearCombinationISI_fSI_fLNS_15FloatRoundStyleE2EEESH_S1M_JEEENS4_5SM1004TMEM4LOAD26SM100_TMEM_LOAD_32dp32b32xES1C_NS11_INS12_ILi2ELi4ELi3EEES15_NSS_INS5_IJS16_S1K_EEENS5_IJS1K_SB_EEEEEEENS4_39AutoVectorizingCopyWithAssumedAlignmentILi128EEENS4_14SM90_TMA_STOREES21_S23_S23_EEEvvEEEEvNT_6ParamsE,@"STO_CUDA_ENTRY STV_DEFAULT"
_ZN7cutlass13device_kernelINS_4gemm6kernel13GemmUniversalIN4cute5tupleIJiiiiEEENS1_10collective13CollectiveMmaINS1_35MainloopSm100TmaUmmaWarpSpecializedILi8ELi2ELi4ENS5_IJNS4_1CILi1EEENSA_ILi4EEESB_EEEEENS5_IJNSA_ILi128EEENSA_ILi64EEESG_EEENS_6half_tENS5_IJlSB_lEEESI_SJ_NS4_8TiledMMAINS4_8MMA_AtomIJNS4_20SM100_MMA_F16BF16_SSISI_SI_fLi128ELi64ELNS4_4UMMA5MajorE0ELSO_0ELNSN_7ScaleInE0ELSP_0EEEEEENS4_6LayoutINS5_IJSB_SB_SB_EEENS5_IJNSA_ILi0EEESU_SU_EEEEENS5_IJNS4_10UnderscoreESX_SX_EEEEENS4_23SM90_TMA_LOAD_MULTICASTENS4_14ComposedLayoutINS4_7SwizzleILi3ELi4ELi3EEENS4_18smem_ptr_flag_bitsILi16EEENSS_INS5_IJNSA_ILi8EEESG_EEENS5_IJSG_SB_EEEEEEEvNS4_8identityENS4_13SM90_TMA_LOADES1A_vS1B_EENS_8epilogue10collective18CollectiveEpilogueINS1E_23Sm100TmaWarpSpecializedILi3ELi2ELi32ELb1ELb0EEEJSH_NS5_IJNSS_ISF_SB_EENSS_INSA_ILi32EEESB_EEEEESI_SJ_SI_SJ_NS1E_6fusion15FusionCallbacksIS1I_NS1N_17LinearCombinationISI_fSI_fLNS_15FloatRoundStyleE2EEESH_S1M_JEEENS4_5SM1004TMEM4LOAD26SM100_TMEM_LOAD_32dp32b32xES1C_NS11_INS12_ILi2ELi4ELi3EEES15_NSS_INS5_IJS16_S1K_EEENS5_IJS1K_SB_EEEEEEENS4_39AutoVectorizingCopyWithAssumedAlignmentILi128EEENS4_14SM90_TMA_STOREES21_S23_S23_EEEvvEEEEvNT_6ParamsE:
[----:B------:R-:W1:Y:S01]  /*0000*/  LDC R1, c[0x0][0x37c] ;  /* 0x0000df00ff017b82 */ /* 0x000e620000000800 */
[----:B------:R-:W2:Y:S01]  /*0010*/  S2R R91, SR_TID.X ;  /* 0x00000000005b7919 */ /* 0x000ea20000002100 */
[----:B------:R-:W3:Y:S01]  /*0020*/  LDCU.64 UR8, c[0x0][0x890] ;  /* 0x00011200ff0877ac */ /* 0x000ee20008000a00 */
[----:B------:R-:W-:Y:S02]  /*0030*/  PRMT R84, RZ, 0x7610, R84 ;  /* 0x00007610ff547816 */ /* 0x000fe40000000054 */
[----:B------:R-:W-:Y:S01]  /*0040*/  ELECT P3, URZ, PT ;  /* 0x0000000000ff782f */ /* 0x000fe20003860000 */
[----:B---3--:R-:W-:-:S04]  /*0050*/  UISETP.NE.U32.AND UP0, UPT, UR8, URZ, UPT ;  /* 0x000000ff0800728c */ /* 0x008fc8000bf05070 */
[----:B------:R-:W-:Y:S01]  /*0060*/  UISETP.NE.AND.EX UP0, UPT, UR9, URZ, UPT, UP0 ;  /* 0x000000ff0900728c */ /* 0x000fe2000bf05300 */
[----:B--2---:R-:W-:-:S05]  /*0070*/  SHF.R.U32.HI R85, RZ, 0x5, R91 ;  /* 0x00000005ff557819 */ /* 0x004fca000001165b */
[----:B------:R-:W2:Y:S02]  /*0080*/  SHFL.IDX PT, R0, R85, RZ, 0x1f ;  /* 0x00001fff55007589 */ /* 0x000ea400000e0000 */
[----:B--2---:R-:W-:Y:S01]  /*0090*/  R2UR UR22, R0 ;  /* 0x00000000001672ca */ /* 0x004fe200000e0000 */
[----:B-1----:R-:W-:-:S14]  /*00a0*/  BRA.U UP0, `(.L_x_0) ;  /* 0x0000000100307547 */ /* 0x002fdc000b800000 */
[----:B------:R-:W1:Y:S02]  /*00b0*/  LDCU.64 UR4, c[0x0][0x888] ;  /* 0x00011100ff0477ac */ /* 0x000e640008000a00 */
[----:B-1----:R-:W-:-:S04]  /*00c0*/  UISETP.NE.U32.AND UP0, UPT, UR4, URZ, UPT ;  /* 0x000000ff0400728c */ /* 0x002fc8000bf05070 */
[----:B------:R-:W-:-:S09]  /*00d0*/  UISETP.NE.AND.EX UP0, UPT, UR5, URZ, UPT, UP0 ;  /* 0x000000ff0500728c */ /* 0x000fd2000bf05300 */
[----:B------:R-:W-:Y:S05]  /*00e0*/  BRA.U !UP0, `(.L_x_1) ;  /* 0x0000000108147547 */ /* 0x000fea000b800000 */
[----:B------:R-:W1:Y:S01]  /*00f0*/  LDC.64 R2, c[0x0][0x888] ;  /* 0x00022200ff027b82 */ /* 0x000e620000000a00 */
[----:B------:R-:W1:Y:S02]  /*0100*/  LDCU.64 UR4, c[0x0][0x358] ;  /* 0x00006b00ff0477ac */ /* 0x000e640008000a00 */
[----:B-1----:R1:W5:Y:S01]  /*0110*/  LDG.E R41, desc[UR4][R2.64] ;  /* 0x0000000402297981 */ /* 0x002362000c1e1900 */
[----:B------:R-:W-:Y:S01]  /*0120*/  HFMA2 R84, -RZ, RZ, 0, 5.9604644775390625e-08 ;  /* 0x00000001ff547431 */ /* 0x000fe200000001ff */
[----:B------:R-:W-:Y:S05]  /*0130*/  BRA `(.L_x_0) ;  /* 0x00000000000c7947 */ /* 0x000fea0003800000 */
.L_x_1:
[----:B------:R-:W1:Y:S01]  /*0140*/  LDCU UR4, c[0x0][0x880] ;  /* 0x00011000ff0477ac */ /* 0x000e620008000800 */
[----:B------:R-:W-:Y:S01]  /*0150*/  HFMA2 R84, -RZ, RZ, 0, 5.9604644775390625e-08 ;  /* 0x00000001ff547431 */ /* 0x000fe200000001ff */
[----:B-1----:R-:W-:-:S07]  /*0160*/  MOV R41, UR4 ;  /* 0x0000000400297c02 */ /* 0x002fce0008000f00 */
.L_x_0:
[----:B------:R-:W2:Y:S02]  /*0170*/  LDCU.64 UR4, c[0x0][0x8b0] ;  /* 0x00011600ff0477ac */ /* 0x000ea40008000a00 */
[----:B--2---:R-:W-:-:S04]  /*0180*/  UISETP.NE.U32.AND UP0, UPT, UR4, URZ, UPT ;  /* 0x000000ff0400728c */ /* 0x004fc8000bf05070 */
[----:B------:R-:W-:-:S09]  /*0190*/  UISETP.NE.AND.EX UP0, UPT, UR5, URZ, UPT, UP0 ;  /* 0x000000ff0500728c */ /* 0x000fd2000bf05300 */
[----:B------:R-:W-:Y:S05]  /*01a0*/  BRA.U UP0, `(.L_x_2) ;  /* 0x0000000100287547 */ /* 0x000fea000b800000 */
[----:B------:R-:W2:Y:S02]  /*01b0*/  LDCU.64 UR4, c[0x0][0x8a8] ;  /* 0x00011500ff0477ac */ /* 0x000ea40008000a00 */
[----:B--2---:R-:W-:-:S04]  /*01c0*/  UISETP.NE.U32.AND UP0, UPT, UR4, URZ, UPT ;  /* 0x000000ff0400728c */ /* 0x004fc8000bf05070 */
[----:B------:R-:W-:-:S09]  /*01d0*/  UISETP.NE.AND.EX UP0, UPT, UR5, URZ, UPT, UP0 ;  /* 0x000000ff0500728c */ /* 0x000fd2000bf05300 */
[----:B------:R-:W-:Y:S05]  /*01e0*/  BRA.U !UP0, `(.L_x_3) ;  /* 0x0000000108107547 */ /* 0x000fea000b800000 */
[----:B------:R-:W2:Y:S01]  /*01f0*/  LDC.64 R38, c[0x0][0x8a8] ;  /* 0x00022a00ff267b82 */ /* 0x000ea20000000a00 */
[----:B------:R-:W2:Y:S02]  /*0200*/  LDCU.64 UR4, c[0x0][0x358] ;  /* 0x00006b00ff0477ac */ /* 0x000ea40008000a00 */
[----:B--2---:R2:W5:Y:S01]  /*0210*/  LDG.E R38, desc[UR4][R38.64] ;  /* 0x0000000426267981 */ /* 0x004562000c1e1900 */
[----:B------:R-:W-:Y:S05]  /*0220*/  BRA `(.L_x_2) ;  /* 0x0000000000087947 */ /* 0x000fea0003800000 */
.L_x_3:
[----:B------:R-:W2:Y:S02]  /*0230*/  LDCU UR4, c[0x0][0x8a0] ;  /* 0x00011400ff0477ac */ /* 0x000ea40008000800 */
[----:B--2---:R-:W-:Y:S02]  /*0240*/  MOV R38, UR4 ;  /* 0x0000000400267c02 */ /* 0x004fe40008000f00 */
.L_x_2:
[----:B------:R-:W-:Y:S01]  /*0250*/  IMAD.U32 R0, RZ, RZ, UR22 ;  /* 0x00000016ff007e24 */ /* 0x000fe2000f8e00ff */
[----:B------:R-:W-:Y:S04]  /*0260*/  BSSY.RECONVERGENT B0, `(.L_x_4) ;  /* 0x000000c000007945 */ /* 0x000fe80003800200 */
[C---:B------:R-:W-:Y:S02]  /*0270*/  ISETP.NE.OR P1, PT, R0.reuse, 0x1, !P3 ;  /* 0x000000010000780c */ /* 0x040fe40005f25670 */
[----:B------:R-:W-:-:S11]  /*0280*/  ISETP.NE.OR P0, PT, R0, 0x3, !P3 ;  /* 0x000000030000780c */ /* 0x000fd60005f05670 */
[----:B------:R-:W-:Y:S05]  /*0290*/  @P1 BRA `(.L_x_5) ;  /* 0x0000000000201947 */ /* 0x000fea0003800000 */
[----:B------:R-:W3:Y:S02]  /*02a0*/  LDCU.64 UR4, c[0x0][0x348] ;  /* 0x00006900ff0477ac */ /* 0x000ee40008000a00 */
[----:B---3--:R-:W-:Y:S02]  /*02b0*/  UIADD3 UR6, UP1, UPT, UR4, 0x80, URZ ;  /* 0x0000008004067890 */ /* 0x008fe4000ff3e0ff */
[----:B------:R-:W-:Y:S02]  /*02c0*/  UIADD3 UR4, UP0, UPT, UR4, 0x180, URZ ;  /* 0x0000018004047890 */ /* 0x000fe4000ff1e0ff */
[----:B------:R-:W-:Y:S02]  /*02d0*/  UIADD3.X UR7, UPT, UPT, URZ, UR5, URZ, UP1, !UPT ;  /* 0x00000005ff077290 */ /* 0x000fe40008ffe4ff */
[----:B------:R-:W-:-:S07]  /*02e0*/  UIADD3.X UR5, UPT, UPT, URZ, UR5, URZ, UP0, !UPT ;  /* 0x00000005ff057290 */ /* 0x000fce00087fe4ff */
[----:B------:R3:W-:Y:S02]  /*02f0*/  UTMACCTL.PF [UR6] ;  /* 0x00000000060079b9 */ /* 0x0007e40008040000 */
[----:B------:R3:W-:Y:S02]  /*0300*/  UTMACCTL.PF [UR4] ;  /* 0x00000000040079b9 */ /* 0x0007e40008040000 */
[----:B---3--:R-:W-:Y:S01]  /*0310*/  NOP ;  /* 0x0000000000007918 */ /* 0x008fe20000000000 */
.L_x_5:
[----:B------:R-:W-:Y:S05]  /*0320*/  BSYNC.RECONVERGENT B0 ;  /* 0x0000000000007941 */ /* 0x000fea0003800200 */
.L_x_4:
[----:B------:R-:W-:Y:S04]  /*0330*/  BSSY.RECONVERGENT B0, `(.L_x_6) ;  /* 0x000000a000007945 */ /* 0x000fe80003800200 */
        /* <DEDUP_REMOVED lines=9> */
.L_x_7:
[----:B------:R-:W-:Y:S05]  /*03d0*/  BSYNC.RECONVERGENT B0 ;  /* 0x0000000000007941 */ /* 0x000fea0003800200 */
.L_x_6:
[----:B------:R-:W3:Y:S01]  /*03e0*/  LDCU.64 UR4, c[0x0][0x888] ;  /* 0x00011100ff0477ac */ /* 0x000ee20008000a00 */
[----:B------:R-:W-:Y:S02]  /*03f0*/  UISETP.EQ.U32.AND UP1, UPT, UR8, URZ, UPT ;  /* 0x000000ff0800728c */ /* 0x000fe4000bf22070 */
[----:B------:R-:W-:Y:S02]  /*0400*/  UPLOP3.LUT UP3, UPT, UPT, UPT, UPT, 0x80, 0x8 ;  /* 0x000000000008789c */ /* 0x000fe40003f6f070 */
[----:B---3--:R-:W-:-:S04]  /*0410*/  UISETP.NE.U32.AND UP0, UPT, UR4, URZ, UPT ;  /* 0x000000ff0400728c */ /* 0x008fc8000bf05070 */
[----:B------:R-:W-:-:S04]  /*0420*/  UISETP.NE.AND.EX UP0, UPT, UR5, URZ, UPT, UP0 ;  /* 0x000000ff0500728c */ /* 0x000fc8000bf05300 */
[----:B------:R-:W-:-:S04]  /*0430*/  UISETP.EQ.OR.EX UP2, UPT, UR9, URZ, !UP0, UP1 ;  /* 0x000000ff0900728c */ /* 0x000fc8000c742710 */
[----:B------:R-:W-:-:S06]  /*0440*/  UP2UR UR4, UPR, URZ, 0x4 ;  /* 0x00000004ff047883 */ /* 0x000fcc0008000000 */
[----:B------:R-:W-:Y:S01]  /*0450*/  MOV R88, UR4 ;  /* 0x0000000400587c02 */ /* 0x000fe20008000f00 */
[----:B------:R-:W-:Y:S06]  /*0460*/  BRA.U !UP2, `(.L_x_8) ;  /* 0x000000010a207547 */ /* 0x000fec000b800000 */
[----:B------:R-:W-:Y:S01]  /*0470*/  UISETP.NE.U32.AND UP1, UPT, UR8, URZ, UPT ;  /* 0x000000ff0800728c */ /* 0x000fe2000bf25070 */
[----:B-----5:R-:W-:Y:S01]  /*0480*/  FSETP.NEU.AND P0, PT, R41, RZ, PT ;  /* 0x000000ff2900720b */ /* 0x020fe20003f0d000 */
[----:B------:R-:W-:Y:S02]  /*0490*/  USEL UR4, URZ, 0xffffffff, UP0 ;  /* 0xffffffffff047887 */ /* 0x000fe40008000000 */
[----:B------:R-:W-:-:S10]  /*04a0*/  UISETP.NE.AND.EX UP1, UPT, UR9, URZ, UPT, UP1 ;  /* 0x000000ff0900728c */ /* 0x000fd4000bf25310 */
[----:B------:R-:W-:Y:S01]  /*04b0*/  VOTEU.ANY UP0, P0 ;  /* 0x0000000000ff7886 */ /* 0x000fe20000000100 */
[----:B------:R-:W-:-:S04]  /*04c0*/  @!UP1 USEL UR4, URZ, 0xffffffff, UP0 ;  /* 0xffffffffff049887 */ /* 0x000fc80008000000 */
[----:B------:R-:W-:-:S04]  /*04d0*/  ULOP3.LUT UR4, UR4, 0x1, URZ, 0xc0, !UPT ;  /* 0x0000000104047892 */ /* 0x000fc8000f8ec0ff */
[----:B------:R-:W-:-:S11]  /*04e0*/  UISETP.NE.U32.AND UP3, UPT, UR4, 0x1, UPT ;  /* 0x000000010400788c */ /* 0x000fd6000bf65070 */
.L_x_8:
[----:B-1----:R-:W1:Y:S01]  /*04f0*/  SHFL.IDX PT, R2, R85, RZ, 0x1f ;  /* 0x00001fff55027589 */ /* 0x002e6200000e0000 */
[----:B------:R-:W-:-:S04]  /*0500*/  UISETP.NE.AND UP0, UPT, UR22, 0x2, UPT ;  /* 0x000000021600788c */ /* 0x000fc8000bf05270 */
[----:B------:R-:W-:Y:S01]  /*0510*/  USEL UR37, URZ, 0x1, UP0 ;  /* 0x00000001ff257887 */ /* 0x000fe20008000000 */
[----:B-1----:R-:W-:-:S13]  /*0520*/  ISETP.NE.AND P0, PT, R2, RZ, PT ;  /* 0x000000ff0200720c */ /* 0x002fda0003f05270 */
[----:B------:R-:W-:Y:S05]  /*0530*/  @P0 BRA `(.L_x_9) ;  /* 0x0000000000840947 */ /* 0x000fea0003800000 */
[----:B------:R-:W-:Y:S01]  /*0540*/  ELECT P0, URZ, PT ;  /* 0x0000000000ff782f */ /* 0x000fe20003800000 */
[----:B------:R-:W-:-:S12]  /*0550*/  BSSY.RECONVERGENT B0, `(.L_x_9) ;  /* 0x000001f000007945 */ /* 0x000fd80003800200 */
[----:B------:R-:W-:Y:S05]  /*0560*/  @!P0 BRA `(.L_x_10) ;  /* 0x0000000000748947 */ /* 0x000fea0003800000 */
[----:B------:R-:W1:Y:S01]  /*0570*/  S2UR UR4, SR_CgaCtaId ;  /* 0x00000000000479c3 */ /* 0x000e620000008800 */
[----:B------:R-:W-:Y:S01]  /*0580*/  UMOV UR5, 0x400 ;  /* 0x0000040000057882 */ /* 0x000fe20000000000 */
[----:B------:R-:W-:Y:S01]  /*0590*/  UMOV UR8, 0x1 ;  /* 0x0000000100087882 */ /* 0x000fe20000000000 */
[----:B------:R-:W-:Y:S01]  /*05a0*/  UMOV UR6, 0x4 ;  /* 0x0000000400067882 */ /* 0x000fe20000000000 */
[----:B------:R-:W-:-:S04]  /*05b0*/  UIADD3 UR8, UPT, UPT, -UR8, 0x100000, URZ ;  /* 0x0010000008087890 */ /* 0x000fc8000fffe1ff */
[----:B------:R-:W-:Y:S02]  /*05c0*/  USHF.L.U32 UR9, UR8, 0xb, URZ ;  /* 0x0000000b08097899 */ /* 0x000fe400080006ff */
[----:B------:R-:W-:Y:S02]  /*05d0*/  USHF.L.U32 UR8, UR8, 0x1, URZ ;  /* 0x0000000108087899 */ /* 0x000fe400080006ff */
[----:B------:R-:W-:-:S04]  /*05e0*/  UIADD3 UR6, UPT, UPT, -UR6, 0x100000, URZ ;  /* 0x0010000006067890 */ /* 0x000fc8000fffe1ff */
[----:B------:R-:W-:Y:S02]  /*05f0*/  USHF.L.U32 UR7, UR6, 0xb, URZ ;  /* 0x0000000b06077899 */ /* 0x000fe400080006ff */
[----:B------:R-:W-:Y:S02]  /*0600*/  USHF.L.U32 UR6, UR6, 0x1, URZ ;  /* 0x0000000106067899 */ /* 0x000fe400080006ff */
[----:B-1----:R-:W-:Y:S01]  /*0610*/  ULEA UR4, UR4, UR5, 0x18 ;  /* 0x0000000504047291 */ /* 0x002fe2000f8ec0ff */
[----:B------:R-:W1:Y:S11]  /*0620*/  FENCE.VIEW.ASYNC.S ;  /* 0x00000000000073c6 */ /* 0x000e760000000000 */
[----:B-1----:R1:W3:Y:S01]  /*0630*/  SYNCS.EXCH.64 URZ, [UR4], UR8 ;  /* 0x0000000804ff75b2 */ /* 0x0022e20008000100 */
[----:B------:R1:W4:Y:S01]  /*0640*/  SYNCS.EXCH.64 URZ, [UR4+0x40], UR6 ;  /* 0x0000400604ff75b2 */ /* 0x0003220008000100 */
[----:B------:R1:W1:Y:S01]  /*0650*/  SYNCS.EXCH.64 URZ, [UR4+0x8], UR8 ;  /* 0x0000080804ff75b2 */ /* 0x0002620008000100 */
        /* <DEDUP_REMOVED lines=13> */
[----:B------:R-:W-:Y:S01]  /*0730*/  NOP ;  /* 0x0000000000007918 */ /* 0x000fe20000000000 */
.L_x_10:
[----:B-1----:R-:W-:Y:S05]  /*0740*/  BSYNC.RECONVERGENT B0 ;  /* 0x0000000000007941 */ /* 0x002fea0003800200 */
.L_x_9:
[----:B------:R-:W1:Y:S01]  /*0750*/  SHFL.IDX PT, R2, R85, RZ, 0x1f ;  /* 0x00001fff55027589 */ /* 0x000e6200000e0000 */
[----:B------:R-:W-:Y:S01]  /*0760*/  NOP ;  /* 0x0000000000007918 */ /* 0x000fe20000000000 */
[----:B-1----:R-:W-:-:S13]  /*0770*/  ISETP.NE.AND P0, PT, R2, 0x1, PT ;  /* 0x000000010200780c */ /* 0x002fda0003f05270 */
[----:B------:R-:W-:Y:S05]  /*0780*/  @P0 BRA `(.L_x_11) ;  /* 0x0000000000500947 */ /* 0x000fea0003800000 */
        /* <DEDUP_REMOVED lines=9> */
[----:B------:R-:W-:Y:S01]  /*0820*/  USHF.L.U32 UR6, UR6, 0x1, URZ ;  /* 0x0000000106067899 */ /* 0x000fe200080006ff */
[----:B------:R-:W-:Y:S01]  /*0830*/  ELECT P0, URZ, PT ;  /* 0x0000000000ff782f */ /* 0x000fe20003800000 */
[----:B-1----:R-:W-:Y:S01]  /*0840*/  ULEA UR4, UR4, UR5, 0x18 ;  /* 0x0000000504047291 */ /* 0x002fe2000f8ec0ff */
[----:B------:R-:W1:Y:S11]  /*0850*/  FENCE.VIEW.ASYNC.S ;  /* 0x00000000000073c6 */ /* 0x000e760000000000 */
[----:B-1----:R1:W1:Y:S01]  /*0860*/  SYNCS.EXCH.64 URZ, [UR4+0x80], UR8 ;  /* 0x0000800804ff75b2 */ /* 0x0022620008000100 */
[----:B------:R1:W1:Y:S01]  /*0870*/  SYNCS.EXCH.64 URZ, [UR4+0x98], UR6 ;  /* 0x0000980604ff75b2 */ /* 0x0002620008000100 */
[----:B------:R1:W1:Y:S01]  /*0880*/  SYNCS.EXCH.64 URZ, [UR4+0x88], UR8 ;  /* 0x0000880804ff75b2 */ /* 0x0002620008000100 */
[----:B------:R1:W1:Y:S01]  /*0890*/  SYNCS.EXCH.64 URZ, [UR4+0xa0], UR6 ;  /* 0x0000a00604ff75b2 */ /* 0x0002620008000100 */
[----:B------:R1:W1:Y:S01]  /*08a0*/  SYNCS.EXCH.64 URZ, [UR4+0x90], UR8 ;  /* 0x0000900804ff75b2 */ /* 0x0002620008000100 */
[----:B------:R1:W1:Y:S01]  /*08b0*/  SYNCS.EXCH.64 URZ, [UR4+0xa8], UR6 ;  /* 0x0000a80604ff75b2 */ /* 0x0002620008000100 */
[----:B------:R-:W-:Y:S01]  /*08c0*/  NOP ;  /* 0x0000000000007918 */ /* 0x000fe20000000000 */
.L_x_11:
[----:B------:R-:W2:Y:S01]  /*08d0*/  SHFL.IDX PT, R2, R85, RZ, 0x1f ;  /* 0x00001fff55027589 */ /* 0x000ea200000e0000 */
[----:B------:R-:W-:Y:S01]  /*08e0*/  NOP ;  /* 0x0000000000007918 */ /* 0x000fe20000000000 */
[----:B--2---:R-:W-:-:S13]  /*08f0*/  ISETP.NE.AND P0, PT, R2, 0x3, PT ;  /* 0x000000030200780c */ /* 0x004fda0003f05270 */
[----:B------:R-:W-:Y:S05]  /*0900*/  @P0 BRA `(.L_x_12) ;  /* 0x0000000000300947 */ /* 0x000fea0003800000 */
[----:B-1----:R-:W1:Y:S01]  /*0910*/  S2UR UR6, SR_CgaCtaId ;  /* 0x00000000000679c3 */ /* 0x002e620000008800 */
[----:B------:R-:W-:Y:S01]  /*0920*/  UMOV UR4, 0x400 ;  /* 0x0000040000047882 */ /* 0x000fe20000000000 */
[----:B------:R-:W-:Y:S01]  /*0930*/  UMOV UR5, 0x20 ;  /* 0x0000002000057882 */ /* 0x000fe20000000000 */
[----:B------:R-:W-:Y:S01]  /*0940*/  ELECT P0, URZ, PT ;  /* 0x0000000000ff782f */ /* 0x000fe20003800000 */
[----:B-1----:R-:W-:Y:S02]  /*0950*/  ULEA UR6, UR6, UR4, 0x18 ;  /* 0x0000000406067291 */ /* 0x002fe4000f8ec0ff */
[----:B------:R-:W-:-:S04]  /*0960*/  UIADD3 UR4, UPT, UPT, -UR5, 0x100000, URZ ;  /* 0x0010000005047890 */ /* 0x000fc8000fffe1ff */
[----:B------:R-:W-:Y:S02]  /*0970*/  USHF.L.U32 UR5, UR4, 0xb, URZ ;  /* 0x0000000b04057899 */ /* 0x000fe400080006ff */
[----:B------:R-:W-:Y:S01]  /*0980*/  USHF.L.U32 UR4, UR4, 0x1, URZ ;  /* 0x0000000104047899 */ /* 0x000fe200080006ff */
[----:B------:R-:W1:Y:S11]  /*0990*/  FENCE.VIEW.ASYNC.S ;  /* 0x00000000000073c6 */ /* 0x000e760000000000 */
[----:B-1----:R2:W1:Y:S01]  /*09a0*/  SYNCS.EXCH.64 URZ, [UR6+0xb0], UR4 ;  /* 0x0000b00406ff75b2 */ /* 0x0024620008000100 */
[----:B------:R2:W1:Y:S02]  /*09b0*/  SYNCS.EXCH.64 URZ, [UR6+0xb8], UR4 ;  /* 0x0000b80406ff75b2 */ /* 0x0004640008000100 */
[----:B--2---:R-:W-:Y:S01]  /*09c0*/  NOP ;  /* 0x0000000000007918 */ /* 0x004fe20000000000 */
.L_x_12:
[----:B------:R-:W2:Y:S01]  /*09d0*/  SHFL.IDX PT, R2, R85, RZ, 0x1f ;  /* 0x00001fff55027589 */ /* 0x000ea200000e0000 */
[----:B------:R-:W-:Y:S01]  /*09e0*/  NOP ;  /* 0x0000000000007918 */ /* 0x000fe20000000000 */
[----:B--2---:R-:W-:-:S13]  /*09f0*/  ISETP.NE.AND P0, PT, R2, 0x4, PT ;  /* 0x000000040200780c */ /* 0x004fda0003f05270 */
[----:B------:R-:W-:Y:S05]  /*0a00*/  @P0 BRA `(.L_x_13) ;  /* 0x00000000004c0947 */ /* 0x000fea0003800000 */
[----:B-1----:R-:W1:Y:S01]  /*0a10*/  S2UR UR6, SR_CgaCtaId ;  /* 0x00000000000679c3 */ /* 0x002e620000008800 */
[----:B------:R-:W-:Y:S01]  /*0a20*/  UMOV UR4, 0x3a0 ;  /* 0x000003a000047882 */ /* 0x000fe20000000000 */
[----:B------:R-:W-:Y:S01]  /*0a30*/  UMOV UR5, 0x400 ;  /* 0x0000040000057882 */ /* 0x000fe20000000000 */
[----:B------:R-:W-:Y:S01]  /*0a40*/  USEL UR4, UR4, 0x320, UP3 ;  /* 0x0000032004047887 */ /* 0x000fe20009800000 */
[----:B------:R-:W-:Y:S01]  /*0a50*/  UMOV UR8, 0x1 ;  /* 0x0000000100087882 */ /* 0x000fe20000000000 */
[----:B------:R-:W-:Y:S01]  /*0a60*/  ELECT P0, URZ, PT ;  /* 0x0000000000ff782f */ /* 0x000fe20003800000 */
[----:B------:R-:W-:-:S04]  /*0a70*/  UIADD3 UR8, UPT, UPT, -UR8, 0x100000, URZ ;  /* 0x0010000008087890 */ /* 0x000fc8000fffe1ff */
[----:B------:R-:W-:Y:S02]  /*0a80*/  USHF.L.U32 UR9, UR8, 0xb, URZ ;  /* 0x0000000b08097899 */ /* 0x000fe400080006ff */
[----:B------:R-:W-:Y:S02]  /*0a90*/  USHF.L.U32 UR8, UR8, 0x1, URZ ;  /* 0x0000000108087899 */ /* 0x000fe400080006ff */
[----:B-1----:R-:W-:Y:S02]  /*0aa0*/  ULEA UR6, UR6, UR5, 0x18 ;  /* 0x0000000506067291 */ /* 0x002fe4000f8ec0ff */
[----:B------:R-:W-:-:S04]  /*0ab0*/  UIADD3 UR4, UPT, UPT, -UR4, 0x100000, URZ ;  /* 0x0010000004047890 */ /* 0x000fc8000fffe1ff */
[----:B------:R-:W-:Y:S02]  /*0ac0*/  USHF.L.U32 UR5, UR4, 0xb, URZ ;  /* 0x0000000b04057899 */ /* 0x000fe400080006ff */
[----:B------:R-:W-:Y:S01]  /*0ad0*/  USHF.L.U32 UR4, UR4, 0x1, URZ ;  /* 0x0000000104047899 */ /* 0x000fe200080006ff */
[----:B------:R-:W1:Y:S03]  /*0ae0*/  FENCE.VIEW.ASYNC.S ;  /* 0x00000000000073c6 */ /* 0x000e660000000000 */
[----:B-1----:R2:W1:Y:S08]  /*0af0*/  SYNCS.EXCH.64 URZ, [UR6+0xc0], UR8 ;  /* 0x0000c00806ff75b2 */ /* 0x0024700008000100 */
[----:B------:R2:W1:Y:S01]  /*0b00*/  SYNCS.EXCH.64 URZ, [UR6+0xd0], UR4 ;  /* 0x0000d00406ff75b2 */ /* 0x0004620008000100 */
[----:B------:R2:W1:Y:S01]  /*0b10*/  SYNCS.EXCH.64 URZ, [UR6+0xc8], UR8 ;  /* 0x0000c80806ff75b2 */ /* 0x0004620008000100 */
[----:B------:R2:W1:Y:S02]  /*0b20*/  SYNCS.EXCH.64 URZ, [UR6+0xd8], UR4 ;  /* 0x0000d80406ff75b2 */ /* 0x0004640008000100 */
[----:B--2---:R-:W-:Y:S01]  /*0b30*/  NOP ;  /* 0x0000000000007918 */ /* 0x004fe20000000000 */
.L_x_13:
[----:B------:R-:W2:Y:S01]  /*0b40*/  SHFL.IDX PT, R2, R85, RZ, 0x1f ;  /* 0x00001fff55027589 */ /* 0x000ea200000e0000 */
[----:B------:R-:W-:Y:S01]  /*0b50*/  NOP ;  /* 0x0000000000007918 */ /* 0x000fe20000000000 */
[----:B--2---:R-:W-:-:S13]  /*0b60*/  ISETP.NE.AND P0, PT, R2, 0x5, PT ;  /* 0x000000050200780c */ /* 0x004fda0003f05270 */
[----:B------:R-:W-:Y:S05]  /*0b70*/  @P0 BRA `(.L_x_14) ;  /* 0x0000000000580947 */ /* 0x000fea0003800000 */
[----:B-1----:R-:W1:Y:S01]  /*0b80*/  S2UR UR4, SR_CgaCtaId ;  /* 0x00000000000479c3 */ /* 0x002e620000008800 */
        /* <DEDUP_REMOVED lines=18> */
[----:B------:R2:W1:Y:S01]  /*0cb0*/  SYNCS.EXCH.64 URZ, [UR4+0xf8], UR8 ;  /* 0x0000f80804ff75b2 */ /* 0x0004620008000100 */
[----:B------:R2:W1:Y:S02]  /*0cc0*/  SYNCS.EXCH.64 URZ, [UR4+0x118], UR6 ;  /* 0x0001180604ff75b2 */ /* 0x0004640008000100 */
[----:B--2---:R-:W-:Y:S01]  /*0cd0*/  NOP ;  /* 0x0000000000007918 */ /* 0x004fe20000000000 */
.L_x_14:
[----:B------:R-:W2:Y:S01]  /*0ce0*/  SHFL.IDX PT, R2, R85, RZ, 0x1f ;  /* 0x00001fff55027589 */ /* 0x000ea200000e0000 */
[----:B------:R-:W-:Y:S01]  /*0cf0*/  NOP ;  /* 0x0000000000007918 */ /* 0x000fe20000000000 */
[----:B--2---:R-:W-:-:S13]  /*0d00*/  ISETP.NE.AND P0, PT, R2, 0x3, PT ;  /* 0x000000030200780c */ /* 0x004fda0003f05270 */
[----:B------:R-:W-:Y:S05]  /*0d10*/  @P0 BRA `(.L_x_15) ;  /* 0x0000000000380947 */ /* 0x000fea0003800000 */
[----:B------:R-:W2:Y:S01]  /*0d20*/  S2UR UR5, SR_CgaCtaId ;  /* 0x00000000000579c3 */ /* 0x000ea20000008800 */
[----:B-1----:R-:W-:Y:S01]  /*0d30*/  UMOV UR4, 0x400 ;  /* 0x0000040000047882 */ /* 0x002fe20000000000 */
[----:B------:R-:W-:Y:S01]  /*0d40*/  UMOV UR6, 0x20 ;  /* 0x0000002000067882 */ /* 0x000fe20000000000 */
[----:B------:R-:W-:Y:S01]  /*0d50*/  ELECT P0, URZ, PT ;  /* 0x0000000000ff782f */ /* 0x000fe20003800000 */
[----:B------:R-:W-:-:S04]  /*0d60*/  UIADD3 UR6, UPT, UPT, -UR6, 0x100000, URZ ;  /* 0x0010000006067890 */ /* 0x000fc8000fffe1ff */
[----:B------:R-:W-:Y:S02]  /*0d70*/  USHF.L.U32 UR7, UR6, 0xb, URZ ;  /* 0x0000000b06077899 */ /* 0x000fe400080006ff */
[----:B------:R-:W-:Y:S02]  /*0d80*/  USHF.L.U32 UR6, UR6, 0x1, URZ ;  /* 0x0000000106067899 */ /* 0x000fe400080006ff */
[----:B--2---:R-:W-:Y:S01]  /*0d90*/  ULEA UR4, UR5, UR4, 0x18 ;  /* 0x0000000405047291 */ /* 0x004fe2000f8ec0ff */
[----:B------:R-:W1:Y:S11]  /*0da0*/  FENCE.VIEW.ASYNC.S ;  /* 0x00000000000073c6 */ /* 0x000e760000000000 */
[----:B-1----:R2:W1:Y:S01]  /*0db0*/  SYNCS.EXCH.64 URZ, [UR4+0x120], UR6 ;  /* 0x0001200604ff75b2 */ /* 0x0024620008000100 */
[----:B------:R2:W1:Y:S01]  /*0dc0*/  SYNCS.EXCH.64 URZ, [UR4+0x130], UR6 ;  /* 0x0001300604ff75b2 */ /* 0x0004620008000100 */
[----:B------:R2:W1:Y:S01]  /*0dd0*/  SYNCS.EXCH.64 URZ, [UR4+0x128], UR6 ;  /* 0x0001280604ff75b2 */ /* 0x0004620008000100 */
[----:B------:R2:W1:Y:S02]  /*0de0*/  SYNCS.EXCH.64 URZ, [UR4+0x138], UR6 ;  /* 0x0001380604ff75b2 */ /* 0x0004640008000100 */
[----:B--2---:R-:W-:Y:S01]  /*0df0*/  NOP ;  /* 0x0000000000007918 */ /* 0x004fe20000000000 */
.L_x_15:
[----:B-1----:R-:W1:Y:S01]  /*0e00*/  LDCU UR4, c[0x0][0x36c] ;  /* 0x00006d80ff0477ac */ /* 0x002e620008000800 */
[----:B------:R-:W-:Y:S01]  /*0e10*/  ISETP.NE.OR P3, PT, R0, 0x2, !P3 ;  /* 0x000000020000780c */ /* 0x000fe20005f65670 */
[----:B------:R-:W-:Y:S01]  /*0e20*/  NOP ;  /* 0x0000000000007918 */ /* 0x000fe20000000000 */
[----:B------:R-:W-:Y:S01]  /*0e30*/  LOP3.LUT R0, R91, 0x1f, RZ, 0xc0, !PT ;  /* 0x0000001f5b007812 */ /* 0x000fe200078ec0ff */
[----:B------:R-:W-:Y:S02]  /*0e40*/  UISETP.NE.AND UP4, UPT, UR22, URZ, UPT ;  /* 0x000000ff1600728c */ /* 0x000fe4000bf85270 */
[----:B-1----:R-:W-:-:S09]  /*0e50*/  UISETP.EQ.U32.AND UP5, UPT, UR4, 0x1, UPT ;  /* 0x000000010400788c */ /* 0x002fd2000bfa2070 */
[----:B------:R-:W-:Y:S05]  /*0e60*/  BRA.U !UP5, `(.L_x_16) ;  /* 0x000000010d087547 */ /* 0x000fea000b800000 */
[----:B---34-:R-:W-:Y:S01]  /*0e70*/  UCGABAR_ARV ;  /* 0x00000000000079c7 */ /* 0x018fe20008000000 */
[----:B------:R-:W-:Y:S05]  /*0e80*/  BRA `(.L_x_17) ;  /* 0x0000000000047947 */ /* 0x000fea0003800000 */
.L_x_16:
[----:B---34-:R-:W-:Y:S01]  /*0e90*/  NOP ;  /* 0x0000000000007918 */ /* 0x018fe20000000000 */
.L_x_17:
[----:B------:R-:W1:Y:S01]  /*0ea0*/  S2UR UR7, SR_CTAID.X ;  /* 0x00000000000779c3 */ /* 0x000e620000002500 */
[----:B------:R-:W-:-:S05]  /*0eb0*/  CS2R.32 R87, SR_CgaSize ;  /* 0x0000000000577805 */ /* 0x000fca0000008a00 */
[----:B------:R-:W-:-:S05]  /*0ec0*/  IMAD R87, R87, -0xa0, RZ ;  /* 0xffffff6057577824 */ /* 0x000fca00078e02ff */
[----:B------:R-:W-:-:S14]  /*0ed0*/  R2UR UR5, R87 ;  /* 0x00000000570572ca */ /* 0x000fdc00000e0000 */
[----:B------:R-:W2:Y:S01]  /*0ee0*/  LDCU UR5, c[0x0][UR5+0x2b0] ;  /* 0x00005600050577ac */ /* 0x000ea20008000800 */
[----:B------:R-:W-:-:S05]  /*0ef0*/  CS2R.32 R87, SR_CgaSize ;  /* 0x0000000000577805 */ /* 0x000fca0000008a00 */
[----:B------:R-:W-:-:S05]  /*0f00*/  IMAD R87, R87, -0xa0, RZ ;  /* 0xffffff6057577824 */ /* 0x000fca00078e02ff */
[----:B------:R-:W-:-:S14]  /*0f10*/  R2UR UR4, R87 ;  /* 0x00000000570472ca */ /* 0x000fdc00000e0000 */
[----:B------:R-:W3:Y:S01]  /*0f20*/  LDCU UR4, c[0x0][UR4+0x2b4] ;  /* 0x00005680040477ac */ /* 0x000ee20008000800 */
[----:B------:R-:W4:Y:S01]  /*0f30*/  S2UR UR8, SR_CTAID.Y ;  /* 0x00000000000879c3 */ /* 0x000f220000002600 */
[----:B------:R-:W-:-:S05]  /*0f40*/  CS2R.32 R87, SR_CgaSize ;  /* 0x0000000000577805 */ /* 0x000fca0000008a00 */
[----:B------:R-:W-:-:S05]  /*0f50*/  IMAD R87, R87, -0xa0, RZ ;  /* 0xffffff6057577824 */ /* 0x000fca00078e02ff */
[----:B------:R-:W-:-:S14]  /*0f60*/  R2UR UR9, R87 ;  /* 0x00000000570972ca */ /* 0x000fdc00000e0000 */
[----:B------:R-:W3:Y:S01]  /*0f70*/  LDCU UR9, c[0x0][UR9+0x2a0] ;  /* 0x00005400090977ac */ /* 0x000ee20008000800 */
[----:B------:R-:W-:-:S05]  /*0f80*/  CS2R.32 R87, SR_CgaSize ;  /* 0x0000000000577805 */ /* 0x000fca0000008a00 */
[----:B------:R-:W-:-:S05]  /*0f90*/  IMAD R87, R87, -0xa0, RZ ;  /* 0xffffff6057577824 */ /* 0x000fca00078e02ff */
[----:B------:R-:W-:-:S14]  /*0fa0*/  R2UR UR10, R87 ;  /* 0x00000000570a72ca */ /* 0x000fdc00000e0000 */
[----:B------:R-:W3:Y:S01]  /*0fb0*/  LDCU UR10, c[0x0][UR10+0x2a4] ;  /* 0x000054800a0a77ac */ /* 0x000ee20008000800 */
[----:B------:R-:W3:Y:S01]  /*0fc0*/  S2UR UR11, SR_CgaCtaId ;  /* 0x00000000000b79c3 */ /* 0x000ee20000008800 */
[----:B------:R-:W3:Y:S01]  /*0fd0*/  LDCU UR23, c[0x0][0xb24] ;  /* 0x00016480ff1777ac */ /* 0x000ee20008000800 */
[----:B------:R-:W3:Y:S01]  /*0fe0*/  LDCU UR40, c[0x0][0xb24] ;  /* 0x00016480ff2877ac */ /* 0x000ee20008000800 */
[----:B-1----:R-:W-:-:S05]  /*0ff0*/  I2FP.F32.U32 R3, UR7 ;  /* 0x0000000700037c45 */ /* 0x002fca0008201000 */
[----:B------:R-:W1:Y:S01]  /*1000*/  S2UR UR36, SR_CTAID.Z ;  /* 0x00000000002479c3 */ /* 0x000e620000002700 */
[----:B------:R-:W1:Y:S01]  /*1010*/  LDCU UR26, c[0x0][0xb30] ;  /* 0x00016600ff1a77ac */ /* 0x000e620008000800 */
[----:B--2---:R-:W-:Y:S01]  /*1020*/  FMUL R3, R3, UR5 ;  /* 0x0000000503037c20 */ /* 0x004fe20008400000 */
[----:B------:R-:W-:Y:S01]  /*1030*/  UMOV UR25, UR7 ;  /* 0x0000000700197c82 */ /* 0x000fe20008000000 */
[----:B----4-:R-:W-:Y:S01]  /*1040*/  I2FP.F32.U32 R2, UR8 ;  /* 0x0000000800027c45 */ /* 0x010fe20008201000 */
[----:B------:R-:W-:-:S03]  /*1050*/  UMOV UR30, UR8 ;  /* 0x00000008001e7c82 */ /* 0x000fc60008000000 */
[----:B------:R-:W2:Y:S01]  /*1060*/  F2I.U32.TRUNC.NTZ R3, R3 ;  /* 0x0000000300037305 */ /* 0x000ea2000020f000 */
[----:B---3--:R-:W-:Y:S01]  /*1070*/  UISETP.GE.AND UP2, UPT, UR23, 0x1, UPT ;  /* 0x000000011700788c */ /* 0x008fe2000bf46270 */
[----:B------:R-:W-:Y:S01]  /*1080*/  FMUL R2, R2, UR4 ;  /* 0x0000000402027c20 */ /* 0x000fe20008400000 */
[----:B------:R-:W-:-:S05]  /*1090*/  USHF.L.U32 UR28, UR11, 0xb, URZ ;  /* 0x0000000b0b1c7899 */ /* 0x000fca00080006ff */
[----:B------:R-:W3:Y:S01]  /*10a0*/  F2I.U32.TRUNC.NTZ R2, R2 ;  /* 0x0000000200027305 */ /* 0x000ee2000020f000 */
[----:B--2---:R-:W-:Y:S02]  /*10b0*/  R2UR UR4, R3 ;  /* 0x00000000030472ca */ /* 0x004fe400000e0000 */
[----:B---3--:R-:W-:Y:S02]  /*10c0*/  R2UR UR6, R2 ;  /* 0x00000000020672ca */ /* 0x008fe400000e0000 */
[----:B------:R-:W-:-:S09]  /*10d0*/  PRMT R2, RZ, 0x7610, R2 ;  /* 0x00007610ff027816 */ /* 0x000fd20000000002 */
[----:B------:R-:W-:-:S04]  /*10e0*/  UIADD3 UR5, UPT, UPT, -UR4, URZ, URZ ;  /* 0x000000ff04057290 */ /* 0x000fc8000fffe1ff */
[----:B------:R-:W-:Y:S02]  /*10f0*/  UIMAD UR5, UR9, UR5, UR7 ;  /* 0x00000005090572a4 */ /* 0x000fe4000f8e0207 */
[----:B------:R-:W-:-:S04]  /*1100*/  UIADD3 UR4, UPT, UPT, -UR6, URZ, URZ ;  /* 0x000000ff06047290 */ /* 0x000fc8000fffe1ff */
[----:B------:R-:W-:Y:S01]  /*1110*/  IMAD.U32 R87, RZ, RZ, UR5 ;  /* 0x00000005ff577e24 */ /* 0x000fe2000f8e00ff */
[----:B------:R-:W-:-:S06]  /*1120*/  UIMAD UR4, UR10, UR4, UR8 ;  /* 0x000000040a0472a4 */ /* 0x000fcc000f8e0208 */
[----:B------:R-:W-:Y:S01]  /*1130*/  IMAD.U32 R86, RZ, RZ, UR4 ;  /* 0x00000004ff567e24 */ /* 0x000fe2000f8e00ff */
[----:B-1----:R-:W-:Y:S06]  /*1140*/  BRA.U UP4, `(.L_x_18) ;  /* 0x0000000104487547 */ /* 0x002fec000b800000 */
[----:B------:R-:W-:Y:S02]  /*1150*/  R2UR UR4, R86 ;  /* 0x00000000560472ca */ /* 0x000fe400000e0000 */
[----:B------:R-:W-:-:S11]  /*1160*/  R2UR UR6, R87 ;  /* 0x00000000570672ca */ /* 0x000fd600000e0000 */
[----:B------:R-:W-:Y:S02]  /*1170*/  UISETP.NE.AND UP0, UPT, UR4, URZ, UPT ;  /* 0x000000ff0400728c */ /* 0x000fe4000bf05270 */
[----:B------:R-:W-:Y:S02]  /*1180*/  UISETP.NE.AND UP1, UPT, UR4, 0x1, UPT ;  /* 0x000000010400788c */ /* 0x000fe4000bf25270 */
[----:B------:R-:W-:Y:S02]  /*1190*/  UISETP.EQ.OR UP0, UPT, UR6, URZ, !UP0 ;  /* 0x000000ff0600728c */ /* 0x000fe4000c702670 */
[----:B------:R-:W-:Y:S02]  /*11a0*/  USEL UR5, URZ, 0x2, UP1 ;  /* 0x00000002ff057887 */ /* 0x000fe40008800000 */
[----:B------:R-:W-:Y:S02]  /*11b0*/  USEL UR8, URZ, 0x1, !UP0 ;  /* 0x00000001ff087887 */ /* 0x000fe4000c000000 */
[----:B------:R-:W-:-:S02]  /*11c0*/  UISETP.NE.AND UP0, UPT, UR4, 0x2, UPT ;  /* 0x000000020400788c */ /* 0x000fc4000bf05270 */
[----:B------:R-:W-:Y:S02]  /*11d0*/  UISETP.NE.AND UP1, UPT, UR4, 0x3, UPT ;  /* 0x000000030400788c */ /* 0x000fe4000bf25270 */
[----:B------:R-:W-:Y:S02]  /*11e0*/  USEL UR4, URZ, 0x4, UP0 ;  /* 0x00000004ff047887 */ /* 0x000fe40008000000 */
[----:B------:R-:W-:Y:S02]  /*11f0*/  UISETP.NE.AND UP0, UPT, UR6, URZ, UPT ;  /* 0x000000ff0600728c */ /* 0x000fe4000bf05270 */
[----:B------:R-:W-:Y:S02]  /*1200*/  USEL UR6, URZ, 0x8, UP1 ;  /* 0x00000008ff067887 */ /* 0x000fe40008800000 */
[----:B------:R-:W-:Y:S02]  /*1210*/  USEL UR7, UR5, 0x2, UP0 ;  /* 0x0000000205077887 */ /* 0x000fe40008000000 */
[----:B------:R-:W-:-:S02]  /*1220*/  USEL UR4, UR4, 0x4, UP0 ;  /* 0x0000000404047887 */ /* 0x000fc40008000000 */
[----:B------:R-:W-:Y:S02]  /*1230*/  USEL UR5, UR6, 0x8, UP0 ;  /* 0x0000000806057887 */ /* 0x000fe40008000000 */
[----:B------:R-:W-:-:S04]  /*1240*/  UIADD3 UR4, UPT, UPT, UR4, UR7, UR8 ;  /* 0x0000000704047290 */ /* 0x000fc8000fffe008 */
[----:B------:R-:W-:-:S06]  /*1250*/  UIADD3 UR4, UPT, UPT, UR4, UR5, URZ ;  /* 0x0000000504047290 */ /* 0x000fcc000fffe0ff */
[----:B------:R-:W-:Y:S02]  /*1260*/  IMAD.U32 R2, RZ, RZ, UR4 ;  /* 0x00000004ff027e24 */ /* 0x000fe4000f8e00ff */
.L_x_18:
[----:B------:R-:W-:Y:S05]  /*1270*/  BRA.U !UP2, `(.L_x_19) ;  /* 0x000000010ad47547 */ /* 0x000fea000b800000 */
[----:B------:R-:W1:Y:S01]  /*1280*/  LDCU.128 UR12, c[0x0][0xb10] ;  /* 0x00016200ff0c77ac */ /* 0x000e620008000c00 */
[----:B------:R-:W2:Y:S01]  /*1290*/  LDCU UR6, c[0x0][0x370] ;  /* 0x00006e00ff0677ac */ /* 0x000ea20008000800 */
[----:B------:R-:W3:Y:S01]  /*12a0*/  LDCU UR5, c[0x0][0x374] ;  /* 0x00006e80ff0577ac */ /* 0x000ee20008000800 */
[----:B------:R-:W4:Y:S01]  /*12b0*/  LDCU UR24, c[0x0][0xb0c] ;  /* 0x00016180ff1877ac */ /* 0x000f220008000800 */
[----:B------:R-:W4:Y:S01]  /*12c0*/  LDCU UR4, c[0x0][0xb20] ;  /* 0x00016400ff0477ac */ /* 0x000f220008000800 */
[----:B------:R-:W4:Y:S01]  /*12d0*/  LDCU.64 UR8, c[0x0][0xb28] ;  /* 0x00016500ff0877ac */ /* 0x000f220008000a00 */
[----:B-1----:R-:W-:Y:S02]  /*12e0*/  UISETP.NE.AND UP0, UPT, UR14, 0x1, UPT ;  /* 0x000000010e00788c */ /* 0x002fe4000bf05270 */
[----:B---3--:R-:W-:Y:S02]  /*12f0*/  UIMAD.WIDE.U32 UR10, UR5, UR15, URZ ;  /* 0x0000000f050a72a5 */ /* 0x008fe4000f8e00ff */
[----:B--2---:R-:W-:-:S02]  /*1300*/  UIMAD.WIDE.U32 UR18, UR6, UR12, URZ ;  /* 0x0000000c061272a5 */ /* 0x004fc4000f8e00ff */
[----:B----4-:R-:W-:Y:S02]  /*1310*/  UISETP.NE.AND UP1, UPT, UR24, 0x1, UPT ;  /* 0x000000011800788c */ /* 0x010fe4000bf25270 */
[----:B------:R-:W-:Y:S01]  /*1320*/  UISETP.NE.AND UP2, UPT, UR23, 0x1, UPT ;  /* 0x000000011700788c */ /* 0x000fe2000bf45270 */
[----:B------:R-:W-:Y:S02]  /*1330*/  UMOV UR10, UR11 ;  /* 0x0000000b000a7c82 */ /* 0x000fe40008000000 */
[----:B------:R-:W-:Y:S01]  /*1340*/  UMOV UR18, UR19 ;  /* 0x0000001300127c82 */ /* 0x000fe20008000000 */
[----:B------:R-:W-:Y:S02]  /*1350*/  @UP0 USHF.R.U32.HI UR5, URZ, UR4, UR10 ;  /* 0x00000004ff050299 */ /* 0x000fe4000801160a */
[----:B------:R-:W-:Y:S02]  /*1360*/  UIMAD.WIDE.U32 UR20, UR30, UR15, URZ ;  /* 0x0000000f1e1472a5 */ /* 0x000fe4000f8e00ff */
[----:B------:R-:W-:-:S02]  /*1370*/  UIMAD.WIDE.U32 UR10, UR5, UR8, URZ ;  /* 0x00000008050a72a5 */ /* 0x000fc4000f8e00ff */
[----:B------:R-:W-:Y:S02]  /*1380*/  @UP1 USHF.R.U32.HI UR6, URZ, UR13, UR18 ;  /* 0x0000000dff061299 */ /* 0x000fe40008011612 */
[----:B------:R-:W-:Y:S02]  /*1390*/  UIMAD.WIDE.U32 UR16, UR25, UR12, URZ ;  /* 0x0000000c191072a5 */ /* 0x000fe4000f8e00ff */
[----:B------:R-:W-:Y:S01]  /*13a0*/  UIMAD.WIDE.U32 UR18, UR6, UR8, URZ ;  /* 0x00000008061272a5 */ /* 0x000fe2000f8e00ff */
[----:B------:R-:W-:Y:S01]  /*13b0*/  UMOV UR20, UR21 ;  /* 0x0000001500147c82 */ /* 0x000fe20008000000 */
[----:B------:R-:W-:Y:S01]  /*13c0*/  UMOV UR10, UR11 ;  /* 0x0000000b000a7c82 */ /* 0x000fe20008000000 */
[----:B------:R-:W-:Y:S02]  /*13d0*/  USHF.R.U32.HI UR20, URZ, UR4, UR20 ;  /* 0x00000004ff147299 */ /* 0x000fe40008011614 */
[----:B------:R-:W-:Y:S02]  /*13e0*/  @UP2 USHF.R.U32.HI UR5, URZ, UR9, UR10 ;  /* 0x00000009ff052299 */ /* 0x000fe4000801160a */
[----:B------:R-:W-:Y:S01]  /*13f0*/  UMOV UR7, UR19 ;  /* 0x0000001300077c82 */ /* 0x000fe20008000000 */
[----:B------:R-:W-:Y:S01]  /*1400*/  UMOV UR16, UR17 ;  /* 0x0000001100107c82 */ /* 0x000fe20008000000 */
[----:B------:R-:W-:-:S02]  /*1410*/  @UP2 USHF.R.U32.HI UR6, URZ, UR9, UR7 ;  /* 0x00000009ff062299 */ /* 0x000fc40008011607 */
[----:B------:R-:W-:Y:S02]  /*1420*/  USHF.R.U32.HI UR16, URZ, UR13, UR16 ;  /* 0x0000000dff107299 */ /* 0x000fe40008011610 */
[----:B------:R-:W-:Y:S02]  /*1430*/  USEL UR4, UR30, UR20, !UP0 ;  /* 0x000000141e047287 */ /* 0x000fe4000c000000 */
[----:B------:R-:W-:Y:S02]  /*1440*/  UIMAD UR7, UR5, UR23, URZ ;  /* 0x00000017050772a4 */ /* 0x000fe4000f8e02ff */
[----:B------:R-:W-:Y:S02]  /*1450*/  USEL UR5, UR25, UR16, !UP1 ;  /* 0x0000001019057287 */ /* 0x000fe4000c800000 */
[----:B------:R-:W-:Y:S02]  /*1460*/  UIMAD UR12, UR6, UR23, URZ ;  /* 0x00000017060c72a4 */ /* 0x000fe4000f8e02ff */
[----:B------:R-:W-:-:S02]  /*1470*/  UISETP.GE.AND UP0, UPT, UR4, UR7, UPT ;  /* 0x000000070400728c */ /* 0x000fc4000bf06270 */
[----:B------:R-:W-:Y:S02]  /*1480*/  UIMAD.WIDE.U32 UR10, UR4, UR8, URZ ;  /* 0x00000008040a72a5 */ /* 0x000fe4000f8e00ff */
[----:B------:R-:W-:Y:S02]  /*1490*/  UISETP.GE.OR UP0, UPT, UR5, UR12, UP0 ;  /* 0x0000000c0500728c */ /* 0x000fe40008706670 */
[----:B------:R-:W-:Y:S02]  /*14a0*/  UIMAD.WIDE.U32 UR12, UR5, UR8, URZ ;  /* 0x00000008050c72a5 */ /* 0x000fe4000f8e00ff */
[----:B------:R-:W-:Y:S01]  /*14b0*/  UIADD3 UR10, UPT, UPT, -UR4, URZ, URZ ;  /* 0x000000ff040a7290 */ /* 0x000fe2000fffe1ff */
[----:B------:R-:W-:Y:S01]  /*14c0*/  UMOV UR8, UR11 ;  /* 0x0000000b00087c82 */ /* 0x000fe20008000000 */
[----:B------:R-:W-:Y:S02]  /*14d0*/  UIADD3 UR11, UPT, UPT, -UR5, URZ, URZ ;  /* 0x000000ff050b7290 */ /* 0x000fe4000fffe1ff */
[----:B------:R-:W-:-:S03]  /*14e0*/  USHF.R.U32.HI UR8, URZ, UR9, UR8 ;  /* 0x00000009ff087299 */ /* 0x000fc60008011608 */
[----:B------:R-:W-:Y:S01]  /*14f0*/  @!UP0 UMOV UR7, UR13 ;  /* 0x0000000d00078c82 */ /* 0x000fe20008000000 */
[----:B------:R-:W-:Y:S02]  /*1500*/  UIMAD UR30, UR14, UR10, UR30 ;  /* 0x0000000a0e1e72a4 */ /* 0x000fe4000f8e021e */
[----:B------:R-:W-:Y:S02]  /*1510*/  USEL UR8, UR4, UR8, !UP2 ;  /* 0x0000000804087287 */ /* 0x000fe4000d000000 */
[----:B------:R-:W-:Y:S02]  /*1520*/  @!UP0 USHF.R.U32.HI UR7, URZ, UR9, UR7 ;  /* 0x00000009ff078299 */ /* 0x000fe40008011607 */
[----:B------:R-:W-:Y:S02]  /*1530*/  UIADD3 UR9, UPT, UPT, -UR8, URZ, URZ ;  /* 0x000000ff08097290 */ /* 0x000fe4000fffe1ff */
[----:B------:R-:W-:Y:S02]  /*1540*/  @!UP0 USEL UR7, UR5, UR7, !UP2 ;  /* 0x0000000705078287 */ /* 0x000fe4000d000000 */
[----:B------:R-:W-:-:S02]  /*1550*/  UIMAD UR9, UR23, UR9, UR4 ;  /* 0x00000009170972a4 */ /* 0x000fc4000f8e0204 */
[----:B------:R-:W-:Y:S02]  /*1560*/  @!UP0 UIADD3 UR8, UPT, UPT, UR8, -UR7, URZ ;  /* 0x8000000708088290 */ /* 0x000fe4000fffe0ff */
[----:B------:R-:W-:Y:S02]  /*1570*/  @!UP0 UIMAD UR6, UR9, UR6, UR7 ;  /* 0x00000006090682a4 */ /* 0x000fe4000f8e0207 */
[----:B------:R-:W-:Y:S02]  /*1580*/  @!UP0 UIMAD UR4, UR8, UR23, UR5 ;  /* 0x00000017080482a4 */ /* 0x000fe4000f8e0205 */
[----:B------:R-:W-:Y:S02]  /*1590*/  UIMAD UR25, UR24, UR11, UR25 ;  /* 0x0000000b181972a4 */ /* 0x000fe4000f8e0219 */
[----:B------:R-:W-:Y:S01]  /*15a0*/  UIMAD UR30, UR4, UR14, UR30 ;  /* 0x0000000e041e72a4 */ /* 0x000fe2000f8e021e */
[----:B------:R-:W-:Y:S02]  /*15b0*/  @!UP0 UMOV UR5, UR6 ;  /* 0x0000000600058c82 */ /* 0x000fe40008000000 */
[----:B------:R-:W-:-:S12]  /*15c0*/  UIMAD UR25, UR5, UR24, UR25 ;  /* 0x00000018051972a4 */ /* 0x000fd8000f8e0219 */
.L_x_19:
[----:B------:R-:W-:Y:S02]  /*15d0*/  UISETP.NE.AND UP1, UPT, UR26, 0x1, UPT ;  /* 0x000000011a00788c */ /* 0x000fe4000bf25270 */
[----:B------:R-:W-:Y:S02]  /*15e0*/  UISETP.NE.AND UP0, UPT, UR22, 0x2, UPT ;  /* 0x000000021600788c */ /* 0x000fe4000bf05270 */
[----:B------:R-:W-:-:S05]  /*15f0*/  ULOP3.LUT UR28, UR28, 0x1800, URZ, 0xc0, !UPT ;  /* 0x000018001c1c7892 */ /* 0x000fca000f8ec0ff */
[----:B------:R-:W-:Y:S07]  /*1600*/  BRA.U UP1, `(.L_x_20) ;  /* 0x0000000101447547 */ /* 0x000fee000b800000 */
[----:B------:R-:W1:Y:S01]  /*1610*/  LDCU.128 UR8, c[0x0][0xb10] ;  /* 0x00016200ff0877ac */ /* 0x000e620008000c00 */
[----:B------:R-:W2:Y:S01]  /*1620*/  LDCU UR12, c[0x0][0xb0c] ;  /* 0x00016180ff0c77ac */ /* 0x000ea20008000800 */
[----:B------:R-:W3:Y:S01]  /*1630*/  LDCU UR13, c[0x0][0xb20] ;  /* 0x00016400ff0d77ac */ /* 0x000ee20008000800 */
[----:B-1----:R-:W-:Y:S02]  /*1640*/  UIMAD.WIDE.U32 UR6, UR25, UR8, URZ ;  /* 0x00000008190672a5 */ /* 0x002fe4000f8e00ff */
[----:B------:R-:W-:Y:S02]  /*1650*/  UIMAD.WIDE.U32 UR4, UR30, UR11, URZ ;  /* 0x0000000b1e0472a5 */ /* 0x000fe4000f8e00ff */
[----:B--2---:R-:W-:Y:S02]  /*1660*/  UISETP.NE.AND UP2, UPT, UR12, 0x1, UPT ;  /* 0x000000010c00788c */ /* 0x004fe4000bf45270 */
[----:B------:R-:W-:Y:S01]  /*1670*/  UISETP.NE.AND UP1, UPT, UR10, 0x1, UPT ;  /* 0x000000010a00788c */ /* 0x000fe2000bf25270 */
[----:B------:R-:W-:-:S02]  /*1680*/  UMOV UR6, UR7 ;  /* 0x0000000700067c82 */ /* 0x000fc40008000000 */
[----:B------:R-:W-:Y:S01]  /*1690*/  UMOV UR4, UR5 ;  /* 0x0000000500047c82 */ /* 0x000fe20008000000 */
[----:B------:R-:W-:Y:S02]  /*16a0*/  USHF.R.U32.HI UR6, URZ, UR9, UR6 ;  /* 0x00000009ff067299 */ /* 0x000fe40008011606 */
[----:B---3--:R-:W-:Y:S02]  /*16b0*/  USHF.R.U32.HI UR4, URZ, UR13, UR4 ;  /* 0x0000000dff047299 */ /* 0x008fe40008011604 */
[----:B------:R-:W-:Y:S02]  /*16c0*/  USEL UR5, UR25, UR6, !UP2 ;  /* 0x0000000619057287 */ /* 0x000fe4000d000000 */
[----:B------:R-:W-:-:S04]  /*16d0*/  USEL UR4, UR30, UR4, !UP1 ;  /* 0x000000041e047287 */ /* 0x000fc8000c800000 */
[----:B------:R-:W-:Y:S02]  /*16e0*/  UIADD3 UR6, UPT, UPT, UR5, -UR4, URZ ;  /* 0x8000000405067290 */ /* 0x000fe4000fffe0ff */
[----:B------:R-:W-:Y:S02]  /*16f0*/  UIADD3 UR4, UPT, UPT, -UR5, UR4, URZ ;  /* 0x0000000405047290 */ /* 0x000fe4000fffe1ff */
[----:B------:R-:W-:Y:S02]  /*1700*/  UIMAD UR30, UR6, UR10, UR30 ;  /* 0x0000000a061e72a4 */ /* 0x000fe4000f8e021e */
[----:B------:R-:W-:-:S12]  /*1710*/  UIMAD UR25, UR4, UR12, UR25 ;  /* 0x0000000c041972a4 */ /* 0x000fd8000f8e0219 */
.L_x_20:
[----:B------:R-:W-:Y:S05]  /*1720*/  BRA.U !UP5, `(.L_x_21) ;  /* 0x000000010d0c7547 */ /* 0x000fea000b800000 */
[----:B------:R-:W-:Y:S01]  /*1730*/  UCGABAR_WAIT ;  /* 0x0000000000007dc7 */ /* 0x000fe20008000000 */
[----:B------:R-:W-:Y:S01]  /*1740*/  CCTL.IVALL ;  /* 0x00000000ff00798f */ /* 0x000fe20002000000 */
[----:B------:R-:W-:Y:S05]  /*1750*/  BRA `(.L_x_22) ;  /* 0x0000000000047947 */ /* 0x000fea0003800000 */
.L_x_21:
[----:B------:R-:W-:Y:S06]  /*1760*/  BAR.SYNC.DEFER_BLOCKING 0x0 ;  /* 0x0000000000007b1d */ /* 0x000fec0000010000 */
.L_x_22:
[----:B------:R-:W-:Y:S05]  /*1770*/  BRA.U UP0, `(.L_x_23) ;  /* 0x0000001500547547 */ /* 0x000fea000b800000 */
[----:B------:R-:W1:Y:S01]  /*1780*/  LDCU UR6, c[0x0][0x38c] ;  /* 0x00007180ff0677ac */ /* 0x000e620008000800 */
[----:B------:R-:W2:Y:S01]  /*1790*/  S2UR UR7, SR_CgaCtaId ;  /* 0x00000000000779c3 */ /* 0x000ea20000008800 */
[----:B------:R-:W-:Y:S01]  /*17a0*/  PLOP3.LUT P1, PT, PT, PT, UP3, 0x80, 0x8 ;  /* 0x000000000008781c */ /* 0x000fe20003f2f038 */
[----:B------:R-:W-:Y:S01]  /*17b0*/  IMAD.MOV.U32 R12, RZ, RZ, 0x1 ;  /* 0x00000001ff0c7424 */ /* 0x000fe200078e00ff */
[----:B------:R-:W-:Y:S01]  /*17c0*/  UMOV UR13, 0x400 ;  /* 0x00000400000d7882 */ /* 0x000fe20000000000 */
[----:B------:R-:W-:Y:S01]  /*17d0*/  UISETP.NE.AND UP1, UPT, UR22, URZ, UPT ;  /* 0x000000ff1600728c */ /* 0x000fe2000bf25270 */
[----:B------:R-:W-:Y:S02]  /*17e0*/  ISETP.EQ.OR P2, PT, R0, RZ, P3 ;  /* 0x000000ff0000720c */ /* 0x000fe40001f42670 */
[----:B------:R-:W-:Y:S02]  /*17f0*/  CS2R R10, SRZ ;  /* 0x00000000000a7805 */ /* 0x000fe4000001ff00 */
[----:B------:R-:W-:Y:S01]  /*1800*/  PLOP3.LUT P1, PT, P1, PT, PT, 0x8, 0x80 ;  /* 0x000000000080781c */ /* 0x000fe20000f2e170 */
[----:B------:R-:W-:Y:S01]  /*1810*/  IMAD.MOV.U32 R9, RZ, RZ, RZ ;  /* 0x000000ffff097224 */ /* 0x000fe200078e00ff */
[----:B------:R-:W3:Y:S01]  /*1820*/  LDCU UR41, c[0x0][0x370] ;  /* 0x00006e00ff2977ac */ /* 0x000ee20008000800 */
[----:B------:R-:W-:Y:S01]  /*1830*/  IMAD.MOV.U32 R8, RZ, RZ, 0x1 ;  /* 0x00000001ff087424 */ /* 0x000fe200078e00ff */
[----:B------:R-:W4:Y:S01]  /*1840*/  LDCU.64 UR26, c[0x0][0x348] ;  /* 0x00006900ff1a77ac */ /* 0x000f220008000a00 */
[----:B-1----:R-:W-:-:S02]  /*1850*/  UIADD3 UR5, UPT, UPT, UR6, 0x3f, URZ ;  /* 0x0000003f06057890 */ /* 0x002fc4000fffe0ff */
[----:B------:R-:W-:Y:S02]  /*1860*/  USHF.R.U32.HI UR45, URZ, 0x6, UR28 ;  /* 0x00000006ff2d7899 */ /* 0x000fe4000801161c */
[----:B------:R-:W-:Y:S02]  /*1870*/  USHF.R.S32.HI UR4, URZ, 0x1f, UR5 ;  /* 0x0000001fff047899 */ /* 0x000fe40008011405 */
[----:B------:R-:W-:Y:S02]  /*1880*/  UIADD3 UR46, UPT, UPT, UR6, 0x7e, URZ ;  /* 0x0000007e062e7890 */ /* 0x000fe4000fffe0ff */
[----:B------:R-:W-:Y:S02]  /*1890*/  ULEA.HI UR4, UR4, UR5, URZ, 0x6 ;  /* 0x0000000504047291 */ /* 0x000fe4000f8f30ff */
[----:B------:R-:W-:Y:S02]  /*18a0*/  UIADD3 UR5, UPT, UPT, UR6, -0x1, URZ ;  /* 0xffffffff06057890 */ /* 0x000fe4000fffe0ff */
[----:B------:R-:W-:-:S02]  /*18b0*/  USHF.R.S32.HI UR43, URZ, 0x6, UR4 ;  /* 0x00000006ff2b7899 */ /* 0x000fc40008011404 */
[----:B------:R-:W-:Y:S02]  /*18c0*/  UISETP.GE.U32.AND UP2, UPT, UR5, -0x7f, UPT ;  /* 0xffffff810500788c */ /* 0x000fe4000bf46070 */
[----:B------:R-:W-:Y:S02]  /*18d0*/  UISETP.LT.U32.AND UP0, UPT, UR43, 0x8, UPT ;  /* 0x000000082b00788c */ /* 0x000fe4000bf01070 */
[----:B--2---:R-:W-:Y:S02]  /*18e0*/  ULEA UR13, UR7, UR13, 0x18 ;  /* 0x0000000d070d7291 */ /* 0x004fe4000f8ec0ff */
[----:B------:R-:W-:Y:S02]  /*18f0*/  USEL UR42, UR43, 0x8, UP0 ;  /* 0x000000082b2a7887 */ /* 0x000fe40008000000 */
[----:B------:R-:W-:Y:S02]  /*1900*/  ULEA UR29, UR28, UR13, 0x1 ;  /* 0x0000000d1c1d7291 */ /* 0x000fe4000f8e08ff */
[----:B------:R-:W-:-:S02]  /*1910*/  UIADD3 UR21, UPT, UPT, UR42, -0x1, URZ ;  /* 0xffffffff2a157890 */ /* 0x000fc4000fffe0ff */
[----:B------:R-:W-:Y:S01]  /*1920*/  @UP2 UIADD3 UR21, UPT, UPT, UR42, URZ, URZ ;  /* 0x000000ff2a152290 */ /* 0x000fe2000fffe0ff */
[----:B------:R-:W1:Y:S01]  /*1930*/  LDCU UR39, c[0x0][0x374] ;  /* 0x00006e80ff2777ac */ /* 0x000e620008000800 */
[----:B------:R-:W-:Y:S02]  /*1940*/  USEL UR24, UR37, 0x2, UP1 ;  /* 0x0000000225187887 */ /* 0x000fe40008800000 */
[----:B------:R-:W-:Y:S02]  /*1950*/  UIADD3 UR29, UPT, UPT, UR29, 0x6400, URZ ;  /* 0x000064001d1d7890 */ /* 0x000fe4000fffe0ff */
[----:B------:R-:W-:Y:S02]  /*1960*/  UIADD3 UR44, UPT, UPT, UR43, -UR42, URZ ;  /* 0x8000002a2b2c7290 */ /* 0x000fe4000fffe0ff */
[----:B------:R-:W-:Y:S01]  /*1970*/  UIADD3 UR21, UPT, UPT, UR21, 0x1, URZ ;  /* 0x0000000115157890 */ /* 0x000fe2000fffe0ff */
[----:B---34-:R-:W-:-:S11]  /*1980*/  UMOV UR5, URZ ;  /* 0x000000ff00057c82 */ /* 0x018fd60008000000 */
.L_x_43:
[----:B------:R-:W2:Y:S02]  /*1990*/  S2UR UR4, SR_CgaCtaId ;  /* 0x00000000000479c3 */ /* 0x000ea40000008800 */
[----:B--2---:R-:W-:-:S09]  /*19a0*/  UISETP.NE.AND UP0, UPT, UR4, URZ, UPT ;  /* 0x000000ff0400728c */ /* 0x004fd2000bf05270 */
[----:B-1----:R-:W-:Y:S05]  /*19b0*/  BRA.U UP0, `(.L_x_24) ;  /* 0x0000000100287547 */ /* 0x002fea000b800000 */
[----:B------:R-:W-:Y:S02]  /*19c0*/  LEA R0, R9, UR13, 0x3 ;  /* 0x0000000d09007c11 */ /* 0x000fe4000f8e18ff */
[----:B------:R-:W-:-:S04]  /*19d0*/  SHF.L.U32 R3, R8, 0x1f, RZ ;  /* 0x0000001f08037819 */ /* 0x000fc800000006ff */
[----:B------:R-:W2:Y:S02]  /*19e0*/  SYNCS.PHASECHK.TRANS64.TRYWAIT P0, [R0+URZ+0x130], R3 ;  /* 0x00013003000075a7 */ /* 0x000ea400080011ff */
[----:B--2---:R-:W-:Y:S05]  /*19f0*/  @!P0 BRA `(.L_x_25) ;  /* 0x0000006400808947 */ /* 0x004fea0003800000 */
.L_x_127:
[----:B------:R3:W-:Y:S01]  /*1a00*/  SYNCS.ARRIVE.TRANS64.A1T0 RZ, [R0+URZ+0x120], RZ ;  /* 0x000120ff00ff79a7 */ /* 0x0007e200081000ff */
[----:B------:R-:W-:-:S05]  /*1a10*/  VIADD R9, R9, 0x1 ;  /* 0x0000000109097836 */ /* 0x000fca0000000000 */
[----:B------:R-:W-:-:S04]  /*1a20*/  ISETP.NE.AND P0, PT, R9, 0x2, PT ;  /* 0x000000020900780c */ /* 0x000fc80003f05270 */
[----:B--2---:R-:W-:Y:S02]  /*1a30*/  SEL R3, RZ, 0x1, P0 ;  /* 0x00000001ff037807 */ /* 0x004fe40000000000 */
[----:B------:R-:W-:Y:S02]  /*1a40*/  SEL R9, R9, RZ, P0 ;  /* 0x000000ff09097207 */ /* 0x000fe40000000000 */
[----:B------:R-:W-:-:S07]  /*1a50*/  LOP3.LUT R8, R8, R3, RZ, 0x3c, !PT ;  /* 0x0000000308087212 */ /* 0x000fce00078e3cff */
.L_x_24:
[----:B------:R-:W-:Y:S01]  /*1a60*/  ULEA UR4, UR5, UR13, 0x3 ;  /* 0x0000000d05047291 */ /* 0x000fe2000f8e18ff */
[----:B---3--:R-:W-:Y:S01]  /*1a70*/  SHF.L.U32 R0, R12, 0x1f, RZ ;  /* 0x0000001f0c007819 */ /* 0x008fe200000006ff */
[----:B------:R-:W-:Y:S02]  /*1a80*/  UISETP.GE.U32.AND UP0, UPT, UR46, 0x7f, UPT ;  /* 0x0000007f2e00788c */ /* 0x000fe4000bf06070 */
[----:B------:R-:W-:Y:S02]  /*1a90*/  USHF.L.U32 UR11, UR30, 0x6, URZ ;  /* 0x000000061e0b7899 */ /* 0x000fe400080006ff */
[----:B------:R-:W-:Y:S01]  /*1aa0*/  ULEA UR35, UR25, UR45, 0x7 ;  /* 0x0000002d19237291 */ /* 0x000fe2000f8e38ff */
[----:B------:R-:W-:Y:S02]  /*1ab0*/  UMOV UR7, URZ ;  /* 0x000000ff00077c82 */ /* 0x000fe40008000000 */
[----:B------:R2:W3:Y:S02]  /*1ac0*/  SYNCS.PHASECHK.TRANS64.TRYWAIT P0, [UR4+0x40], R0 ;  /* 0x00004000ff0075a7 */ /* 0x0004e40008001104 */
[----:B------:R-:W-:Y:S07]  /*1ad0*/  BRA.U !UP0, `(.L_x_26) ;  /* 0x0000000108c07547 */ /* 0x000fee000b800000 */
[----:B------:R-:W-:Y:S01]  /*1ae0*/  UMOV UR6, URZ ;  /* 0x000000ff00067c82 */ /* 0x000fe20008000000 */
[----:B------:R-:W-:-:S05]  /*1af0*/  UMOV UR4, UR5 ;  /* 0x0000000500047c82 */ /* 0x000fca0008000000 */
.L_x_32:
[----:B------:R-:W-:Y:S01]  /*1b00*/  ULEA UR33, UR4, UR13, 0x3 ;  /* 0x0000000d04217291 */ /* 0x000fe2000f8e18ff */
[----:B---3--:R-:W-:Y:S01]  /*1b10*/  @!P3 MOV R2, 0x6000 ;  /* 0x000060000002b802 */ /* 0x008fe20000000f00 */
[----:B-1-3--:R-:W-:Y:S10]  /*1b20*/  @P0 BRA `(.L_x_27) ;  /* 0x00000000000c0947 */ /* 0x00aff40003800000 */
[----:B------:R-:W-:-:S04]  /*1b30*/  SHF.L.U32 R3, R12, 0x1f, RZ ;  /* 0x0000001f0c037819 */ /* 0x000fc800000006ff */
[----:B------:R-:W3:Y:S02]  /*1b40*/  SYNCS.PHASECHK.TRANS64.TRYWAIT P0, [UR33+0x40], R3 ;  /* 0x00004003ff0075a7 */ /* 0x000ee40008001121 */
[----:B---3--:R-:W-:Y:S05]  /*1b50*/  @!P0 BRA `(.L_x_28) ;  /* 0x00000064003c8947 */ /* 0x008fea0003800000 */
.L_x_27:
[----:B------:R3:W-:Y:S01]  /*1b60*/  @!P3 SYNCS.ARRIVE.TRANS64 RZ, [UR33], R2 ;  /* 0x00000002ffffb9a7 */ /* 0x0007e20008000021 */
[----:B------:R-:W-:-:S04]  /*1b70*/  ULOP3.LUT UR5, UR24, 0x2, URZ, 0xfc, !UPT ;  /* 0x0000000218057892 */ /* 0x000fc8000f8efcff */
[----:B------:R-:W-:-:S09]  /*1b80*/  UISETP.NE.AND UP0, UPT, UR5, 0x2, UPT ;  /* 0x000000020500788c */ /* 0x000fd2000bf05270 */
[----:B------:R-:W-:Y:S05]  /*1b90*/  BRA.U UP0, `(.L_x_29) ;  /* 0x0000000100047547 */ /* 0x000fea000b800000 */
[----:B-1----:R-:W-:Y:S05]  /*1ba0*/  BPT.TRAP 0x1 ;  /* 0x000000040000795c */ /* 0x002fea0000300000 */
.L_x_29:
[----:B------:R-:W-:Y:S04]  /*1bb0*/  BSSY.RECONVERGENT B0, `(.L_x_30) ;  /* 0x0000003000007945 */ /* 0x000fe80003800200 */
[----:B------:R-:W-:Y:S05]  /*1bc0*/  @P2 BRA `(.L_x_31) ;  /* 0x0000000000042947 */ /* 0x000fea0003800000 */
[----:B-1----:R-:W-:Y:S05]  /*1bd0*/  BPT.TRAP 0x1 ;  /* 0x000000040000795c */ /* 0x002fea0000300000 */
.L_x_31:
[----:B-1----:R-:W-:Y:S05]  /*1be0*/  BSYNC.RECONVERGENT B0 ;  /* 0x0000000000007941 */ /* 0x002fea0003800200 */
.L_x_30:
[----:B------:R-:W-:Y:S02]  /*1bf0*/  UIADD3 UR5, UPT, UPT, UR4, 0x1, URZ ;  /* 0x0000000104057890 */ /* 0x000fe4000fffe0ff */
[----:B------:R-:W-:Y:S02]  /*1c00*/  UIADD3 UR16, UP1, UPT, UR26, 0x80, URZ ;  /* 0x000000801a107890 */ /* 0x000fe4000ff3e0ff */
[----:B------:R-:W-:Y:S02]  /*1c10*/  UISETP.NE.AND UP0, UPT, UR5, 0x8, UPT ;  /* 0x000000080500788c */ /* 0x000fe4000bf05270 */
[----:B------:R-:W-:Y:S02]  /*1c20*/  USHF.L.U32 UR34, UR6, 0x6, URZ ;  /* 0x0000000606227899 */ /* 0x000fe400080006ff */
[----:B------:R-:W-:Y:S02]  /*1c30*/  USEL UR8, URZ, 0x1, UP0 ;  /* 0x00000001ff087887 */ /* 0x000fe40008000000 */
[----:B------:R-:W-:-:S02]  /*1c40*/  USEL UR5, UR5, URZ, UP0 ;  /* 0x000000ff05057287 */ /* 0x000fc40008000000 */
[----:B------:R-:W-:Y:S02]  /*1c50*/  UIADD3 UR14, UP0, UPT, UR26, 0x180, URZ ;  /* 0x000001801a0e7890 */ /* 0x000fe4000ff1e0ff */
[----:B------:R-:W-:Y:S01]  /*1c60*/  LOP3.LUT R12, R12, UR8, RZ, 0x3c, !PT ;  /* 0x000000080c0c7c12 */ /* 0x000fe2000f8e3cff */
[----:B------:R-:W-:Y:S02]  /*1c70*/  USHF.L.U32 UR8, UR4, 0xd, URZ ;  /* 0x0000000d04087899 */ /* 0x000fe400080006ff */
[----:B------:R-:W-:Y:S01]  /*1c80*/  ULEA UR7, UR5, UR13, 0x3 ;  /* 0x0000000d05077291 */ /* 0x000fe2000f8e18ff */
[----:B--2---:R-:W-:Y:S01]  /*1c90*/  SHF.L.U32 R0, R12, 0x1f, RZ ;  /* 0x0000001f0c007819 */ /* 0x004fe200000006ff */
[----:B------:R-:W-:Y:S02]  /*1ca0*/  ULOP3.LUT UR4, UR8, UR28, URZ, 0xfc, !UPT ;  /* 0x0000001c08047292 */ /* 0x000fe4000f8efcff */
[----:B------:R-:W-:Y:S02]  /*1cb0*/  UIADD3.X UR17, UPT, UPT, URZ, UR27, URZ, UP1, !UPT ;  /* 0x0000001bff117290 */ /* 0x000fe40008ffe4ff */
[----:B------:R-:W-:-:S02]  /*1cc0*/  ULEA UR4, UR4, UR13, 0x1 ;  /* 0x0000000d04047291 */ /* 0x000fc4000f8e08ff */
[----:B------:R-:W-:Y:S01]  /*1cd0*/  UIADD3 UR8, UPT, UPT, UR13, 0x26400, UR8 ;  /* 0x000264000d087890 */ /* 0x000fe2000fffe008 */
[----:B------:R4:W1:Y:S01]  /*1ce0*/  SYNCS.PHASECHK.TRANS64.TRYWAIT P0, [UR7+0x40], R0 ;  /* 0x00004000ff0075a7 */ /* 0x0008620008001107 */
[----:B------:R-:W-:Y:S02]  /*1cf0*/  UIADD3 UR32, UPT, UPT, UR4, 0x6400, URZ ;  /* 0x0000640004207890 */ /* 0x000fe4000fffe0ff */
[----:B------:R-:W-:Y:S01]  /*1d00*/  UIADD3.X UR15, UPT, UPT, URZ, UR27, URZ, UP0, !UPT ;  /* 0x0000001bff0f7290 */ /* 0x000fe200087fe4ff */
[----:B------:R-:W-:Y:S01]  /*1d10*/  UMOV UR7, 0xf0000 ;  /* 0x000f000000077882 */ /* 0x000fe20000000000 */
[----:B------:R-:W-:Y:S01]  /*1d20*/  UMOV UR18, 0x0 ;  /* 0x0000000000127882 */ /* 0x000fe20000000000 */
[----:B------:R-:W-:Y:S01]  /*1d30*/  UMOV UR19, 0x10000000 ;  /* 0x1000000000137882 */ /* 0x000fe20000000000 */
[----:B------:R-:W-:Y:S01]  /*1d40*/  UMOV UR12, UR36 ;  /* 0x00000024000c7c82 */ /* 0x000fe20008000000 */
[----:B------:R-:W-:Y:S01]  /*1d50*/  UMOV UR9, UR33 ;  /* 0x0000002100097c82 */ /* 0x000fe20008000000 */
[----:B------:R-:W-:Y:S01]  /*1d60*/  UMOV UR10, UR34 ;  /* 0x00000022000a7c82 */ /* 0x000fe20008000000 */
[----:B------:R2:W-:Y:S01]  /*1d70*/  UTMALDG.3D.MULTICAST [UR32], [UR16], UR7, desc[UR18] ;  /* 0x00001220100073b4 */ /* 0x0005e20008011807 */
[----:B------:R-:W-:Y:S01]  /*1d80*/  UIADD3 UR6, UPT, UPT, UR6, 0x1, URZ ;  /* 0x0000000106067890 */ /* 0x000fe2000fffe0ff */
[----:B------:R-:W-:-:S03]  /*1d90*/  UMOV UR4, UR5 ;  /* 0x0000000500047c82 */ /* 0x000fc60008000000 */
[----:B------:R-:W-:Y:S01]  /*1da0*/  UISETP.NE.AND UP0, UPT, UR6, UR21, UPT ;  /* 0x000000150600728c */ /* 0x000fe2000bf05270 */
[----:B------:R4:W-:Y:S01]  /*1db0*/  UTMALDG.3D [UR8], [UR14], desc[UR18] ;  /* 0x000012080e0075b4 */ /* 0x0009e20008011000 */
[----:B--2---:R-:W-:-:S07]  /*1dc0*/  UMOV UR7, UR21 ;  /* 0x0000001500077c82 */ /* 0x004fce0008000000 */
[----:B----4-:R-:W-:Y:S05]  /*1dd0*/  BRA.U UP0, `(.L_x_32) ;  /* 0xfffffffd00487547 */ /* 0x010fea000b83ffff */
.L_x_26:
[----:B------:R-:W-:Y:S01]  /*1de0*/  ULEA UR4, UR5, UR13, 0x3 ;  /* 0x0000000d05047291 */ /* 0x000fe2000f8e18ff */
[----:B--2---:R-:W-:Y:S01]  /*1df0*/  SHF.L.U32 R0, R12, 0x1f, RZ ;  /* 0x0000001f0c007819 */ /* 0x004fe200000006ff */
[----:B------:R-:W-:Y:S01]  /*1e00*/  @!P1 SYNCS.ARRIVE.TRANS64.A1T0 RZ, [UR13+0xb8], RZ ;  /* 0x0000b8ffffff99a7 */ /* 0x000fe2000810000d */
[----:B------:R-:W-:-:S06]  /*1e10*/  UISETP.GT.AND UP0, UPT, UR43, UR42, UPT ;  /* 0x0000002a2b00728c */ /* 0x000fcc000bf04270 */
[----:B-1-3--:R1:W2:Y:S03]  /*1e20*/  SYNCS.PHASECHK.TRANS64.TRYWAIT P0, [UR4+0x40], R0 ;  /* 0x00004000ff0075a7 */ /* 0x00a2a60008001104 */
[----:B------:R-:W-:Y:S05]  /*1e30*/  BRA.U !UP0, `(.L_x_33) ;  /* 0x0000000108bc7547 */ /* 0x000fea000b800000 */
[----:B------:R-:W-:Y:S01]  /*1e40*/  UIADD3 UR25, UPT, UPT, UR44, UR7, URZ ;  /* 0x000000072c197290 */ /* 0x000fe2000fffe0ff */
[----:B------:R-:W-:-:S11]  /*1e50*/  UMOV UR4, UR5 ;  /* 0x0000000500047c82 */ /* 0x000fd60008000000 */
.L_x_39:
[----:B------:R-:W-:Y:S01]  /*1e60*/  ULEA UR17, UR4, UR13, 0x3 ;  /* 0x0000000d04117291 */ /* 0x000fe2000f8e18ff */
[----:B--2---:R-:W-:Y:S01]  /*1e70*/  @!P3 MOV R2, 0x6000 ;  /* 0x000060000002b802 */ /* 0x004fe20000000f00 */
[----:B--2-4-:R-:W-:Y:S10]  /*1e80*/  @P0 BRA `(.L_x_34) ;  /* 0x00000000000c0947 */ /* 0x014ff40003800000 */
[----:B------:R-:W-:-:S04]  /*1e90*/  SHF.L.U32 R3, R12, 0x1f, RZ ;  /* 0x0000001f0c037819 */ /* 0x000fc800000006ff */
[----:B------:R-:W2:Y:S02]  /*1ea0*/  SYNCS.PHASECHK.TRANS64.TRYWAIT P0, [UR17+0x40], R3 ;  /* 0x00004003ff0075a7 */ /* 0x000ea40008001111 */
[----:B--2---:R-:W-:Y:S05]  /*1eb0*/  @!P0 BRA `(.L_x_35) ;  /* 0x00000060007c8947 */ /* 0x004fea0003800000 */
.L_x_34:
[----:B------:R2:W-:Y:S01]  /*1ec0*/  @!P3 SYNCS.ARRIVE.TRANS64 RZ, [UR17], R2 ;  /* 0x00000002ffffb9a7 */ /* 0x0005e20008000011 */
[----:B------:R-:W-:-:S04]  /*1ed0*/  ULOP3.LUT UR5, UR24, 0x2, URZ, 0xfc, !UPT ;  /* 0x0000000218057892 */ /* 0x000fc8000f8efcff */
[----:B------:R-:W-:-:S09]  /*1ee0*/  UISETP.NE.AND UP0, UPT, UR5, 0x2, UPT ;  /* 0x000000020500788c */ /* 0x000fd2000bf05270 */
[----:B------:R-:W-:Y:S05]  /*1ef0*/  BRA.U UP0, `(.L_x_36) ;  /* 0x0000000100047547 */ /* 0x000fea000b800000 */
[----:B------:R-:W-:Y:S05]  /*1f00*/  BPT.TRAP 0x1 ;  /* 0x000000040000795c */ /* 0x000fea0000300000 */
.L_x_36:
[----:B------:R-:W-:Y:S04]  /*1f10*/  BSSY.RECONVERGENT B0, `(.L_x_37) ;  /* 0x0000003000007945 */ /* 0x000fe80003800200 */
[----:B------:R-:W-:Y:S05]  /*1f20*/  @P2 BRA `(.L_x_38) ;  /* 0x0000000000042947 */ /* 0x000fea0003800000 */
[----:B------:R-:W-:Y:S05]  /*1f30*/  BPT.TRAP 0x1 ;  /* 0x000000040000795c */ /* 0x000fea0000300000 */
.L_x_38:
[----:B------:R-:W-:Y:S05]  /*1f40*/  BSYNC.RECONVERGENT B0 ;  /* 0x0000000000007941 */ /* 0x000fea0003800200 */
.L_x_37:
        /* <DEDUP_REMOVED lines=8> */
[----:B------:R-:W-:Y:S02]  /*1fd0*/  ULEA UR6, UR5, UR13, 0x3 ;  /* 0x0000000d05067291 */ /* 0x000fe4000f8e18ff */
[----:B------:R-:W-:Y:S01]  /*1fe0*/  ULEA UR8, UR4, UR13, 0xd ;  /* 0x0000000d04087291 */ /* 0x000fe2000f8e68ff */
[----:B-1----:R-:W-:Y:S01]  /*1ff0*/  SHF.L.U32 R0, R12, 0x1f, RZ ;  /* 0x0000001f0c007819 */ /* 0x002fe200000006ff */
[----:B------:R-:W-:Y:S02]  /*2000*/  ULEA UR16, UR4, UR29, 0xe ;  /* 0x0000001d04107291 */ /* 0x000fe4000f8e70ff */
[----:B------:R-:W-:Y:S02]  /*2010*/  UIADD3.X UR15, UPT, UPT, URZ, UR27, URZ, UP1, !UPT ;  /* 0x0000001bff0f7290 */ /* 0x000fe40008ffe4ff */
[----:B------:R-:W-:Y:S01]  /*2020*/  UIADD3 UR8, UPT, UPT, UR8, 0x26400, URZ ;  /* 0x0002640008087890 */ /* 0x000fe2000fffe0ff */
[----:B------:R3:W4:Y:S01]  /*2030*/  SYNCS.PHASECHK.TRANS64.TRYWAIT P0, [UR6+0x40], R0 ;  /* 0x00004000ff0075a7 */ /* 0x0007220008001106 */
[----:B------:R-:W-:Y:S01]  /*2040*/  UIADD3.X UR23, UPT, UPT, URZ, UR27, URZ, UP0, !UPT ;  /* 0x0000001bff177290 */ /* 0x000fe200087fe4ff */
[----:B------:R-:W-:Y:S01]  /*2050*/  UMOV UR6, 0xf0000 ;  /* 0x000f000000067882 */ /* 0x000fe20000000000 */
[----:B------:R-:W-:Y:S01]  /*2060*/  UMOV UR30, 0x0 ;  /* 0x00000000001e7882 */ /* 0x000fe20000000000 */
[----:B------:R-:W-:Y:S01]  /*2070*/  UMOV UR31, 0x10000000 ;  /* 0x10000000001f7882 */ /* 0x000fe20000000000 */
[----:B------:R-:W-:Y:S01]  /*2080*/  UMOV UR19, UR35 ;  /* 0x0000002300137c82 */ /* 0x000fe20008000000 */
[----:B------:R-:W-:Y:S01]  /*2090*/  UMOV UR20, UR36 ;  /* 0x0000002400147c82 */ /* 0x000fe20008000000 */
[----:B------:R-:W-:Y:S01]  /*20a0*/  UMOV UR12, UR36 ;  /* 0x00000024000c7c82 */ /* 0x000fe20008000000 */
[----:B------:R-:W-:Y:S01]  /*20b0*/  UMOV UR9, UR17 ;  /* 0x0000001100097c82 */ /* 0x000fe20008000000 */
[----:B------:R-:W-:Y:S01]  /*20c0*/  UMOV UR10, UR18 ;  /* 0x00000012000a7c82 */ /* 0x000fe20008000000 */
[----:B------:R3:W-:Y:S01]  /*20d0*/  UTMALDG.3D.MULTICAST [UR16], [UR14], UR6, desc[UR30] ;  /* 0x00001e100e0073b4 */ /* 0x0007e20008011806 */
[----:B------:R-:W-:Y:S01]  /*20e0*/  UIADD3 UR7, UPT, UPT, UR7, 0x1, URZ ;  /* 0x0000000107077890 */ /* 0x000fe2000fffe0ff */
[----:B------:R-:W-:-:S03]  /*20f0*/  UMOV UR4, UR5 ;  /* 0x0000000500047c82 */ /* 0x000fc60008000000 */
[----:B------:R-:W-:Y:S01]  /*2100*/  UISETP.NE.AND UP0, UPT, UR7, UR25, UPT ;  /* 0x000000190700728c */ /* 0x000fe2000bf05270 */
[----:B------:R3:W-:Y:S08]  /*2110*/  UTMALDG.3D [UR8], [UR22], desc[UR30] ;  /* 0x00001e08160075b4 */ /* 0x0007f00008011000 */
[----:B---3--:R-:W-:Y:S05]  /*2120*/  BRA.U UP0, `(.L_x_39) ;  /* 0xfffffffd004c7547 */ /* 0x008fea000b83ffff */
.L_x_33:
[C---:B------:R-:W-:Y:S01]  /*2130*/  LEA R3, R11.reuse, UR13, 0x3 ;  /* 0x0000000d0b037c11 */ /* 0x040fe2000f8e18ff */
[----:B------:R-:W-:Y:S01]  /*2140*/  NOP ;  /* 0x0000000000007918 */ /* 0x000fe20000000000 */
[----:B-1----:R-:W-:Y:S02]  /*2150*/  SHF.L.U32 R0, R10, 0x1f, RZ ;  /* 0x0000001f0a007819 */ /* 0x002fe400000006ff */
[----:B------:R-:W-:Y:S02]  /*2160*/  LEA R5, R11, UR13, 0x4 ;  /* 0x0000000d0b057c11 */ /* 0x000fe4000f8e20ff */
[----:B--2-4-:R-:W1:Y:S02]  /*2170*/  SYNCS.PHASECHK.TRANS64.TRYWAIT P0, [R3+URZ+0xc0], R0 ;  /* 0x0000c000030075a7 */ /* 0x014e6400080011ff */
[----:B-1----:R-:W-:Y:S05]  /*2180*/  @!P0 BRA `(.L_x_40) ;  /* 0x0000005c00e08947 */ /* 0x002fea0003800000 */
.L_x_130:
[----:B------:R-:W2:Y:S01]  /*2190*/  LDS.128 R4, [R5+0x150] ;  /* 0x0001500005047984 */ /* 0x000ea20000000c00 */
[----:B------:R-:W-:Y:S01]  /*21a0*/  UISETP.GE.AND UP0, UPT, UR40, 0x1, UPT ;  /* 0x000000012800788c */ /* 0x000fe2000bf06270 */
[----:B------:R-:W-:Y:S01]  /*21b0*/  @!PT LDS RZ, [RZ] ;  /* 0x00000000fffff984 */ /* 0x000fe20000000800 */
[----:B------:R-:W-:Y:S01]  /*21c0*/  @!PT LDS RZ, [RZ] ;  /* 0x00000000fffff984 */ /* 0x000fe20000000800 */
[----:B------:R-:W-:Y:S01]  /*21d0*/  @!PT LDS RZ, [RZ] ;  /* 0x00000000fffff984 */ /* 0x000fe20000000800 */
[----:B------:R-:W-:Y:S01]  /*21e0*/  @!PT LDS RZ, [RZ] ;  /* 0x00000000fffff984 */ /* 0x000fe20000000800 */
[----:B------:R3:W-:Y:S06]  /*21f0*/  MEMBAR.ALL.CTA ;  /* 0x0000000000007992 */ /* 0x0007ec0000008000 */
[----:B---3--:R-:W3:Y:S01]  /*2200*/  FENCE.VIEW.ASYNC.S ;  /* 0x00000000000073c6 */ /* 0x008ee20000000000 */
[----:B--2---:R-:W-:-:S13]  /*2210*/  LOP3.LUT P0, RZ, R6, 0x1, RZ, 0xc0, !PT ;  /* 0x0000000106ff7812 */ /* 0x004fda000780c0ff */
[----:B---3--:R-:W-:Y:S01]  /*2220*/  VOTEU.ANY UP1, P0 ;  /* 0x0000000000ff7886 */ /* 0x008fe20000020100 */
[----:B------:R-:W-:-:S13]  /*2230*/  PLOP3.LUT P0, PT, PT, PT, UP1, 0x80, 0x8 ;  /* 0x000000000008781c */ /* 0x000fda0003f0f018 */
[----:B-1----:R-:W-:Y:S02]  /*2240*/  @P0 LOP3.LUT R0, R5, 0xffff, RZ, 0xc0, !PT ;  /* 0x0000ffff05000812 */ /* 0x002fe400078ec0ff */
[----:B------:R-:W-:Y:S02]  /*2250*/  @P0 MOV R2, R4 ;  /* 0x0000000400020202 */ /* 0x000fe40000000f00 */
[----:B------:R-:W-:Y:S01]  /*2260*/  @P0 R2UR UR6, R0 ;  /* 0x00000000000602ca */ /* 0x000fe200000e0000 */
[----:B------:R-:W-:Y:S01]  /*2270*/  VIADD R0, R3, 0xd0 ;  /* 0x000000d003007836 */ /* 0x000fe20000000000 */
[----:B------:R-:W-:Y:S02]  /*2280*/  @P0 SHF.R.U32.HI R4, RZ, 0x10, R5 ;  /* 0x00000010ff040819 */ /* 0x000fe40000011605 */
[----:B------:R-:W-:Y:S02]  /*2290*/  @P0 R2UR UR7, R2 ;  /* 0x00000000020702ca */ /* 0x000fe400000e0000 */
[----:B------:R-:W-:-:S02]  /*22a0*/  PRMT R0, RZ, 0x654, R0 ;  /* 0x00000654ff007816 */ /* 0x000fc40000000000 */
[----:B------:R-:W-:Y:S02]  /*22b0*/  @P0 R2UR UR4, R4 ;  /* 0x00000000040402ca */ /* 0x000fe400000e0000 */
[----:B------:R1:W-:Y:S03]  /*22c0*/  SYNCS.ARRIVE.TRANS64.RED.A1T0 RZ, [R0+URZ], RZ ;  /* 0x000000ff00ff79a7 */ /* 0x0003e600081004ff */
[----:B------:R-:W-:-:S04]  /*22d0*/  @UP1 UMOV UR37, UR6 ;  /* 0x0000000600251c82 */ /* 0x000fc80008000000 */
[----:B------:R-:W-:-:S04]  /*22e0*/  @UP1 UMOV UR38, UR7 ;  /* 0x0000000700261c82 */ /* 0x000fc80008000000 */
[----:B------:R-:W-:Y:S01]  /*22f0*/  @UP1 UMOV UR36, UR4 ;  /* 0x0000000400241c82 */ /* 0x000fe20008000000 */
[----:B------:R-:W-:Y:S05]  /*2300*/  BRA.U !UP0, `(.L_x_41) ;  /* 0x0000000108d47547 */ /* 0x000fea000b800000 */
[----:B------:R-:W2:Y:S01]  /*2310*/  LDCU.128 UR16, c[0x0][0xb10] ;  /* 0x00016200ff1077ac */ /* 0x000ea20008000c00 */
[----:B------:R-:W3:Y:S01]  /*2320*/  LDCU UR12, c[0x0][0xb20] ;  /* 0x00016400ff0c77ac */ /* 0x000ee20008000800 */
[----:B------:R-:W4:Y:S01]  /*2330*/  LDCU UR20, c[0x0][0xb0c] ;  /* 0x00016180ff1477ac */ /* 0x000f220008000800 */
[----:B------:R-:W1:Y:S01]  /*2340*/  LDCU.64 UR8, c[0x0][0xb28] ;  /* 0x00016500ff0877ac */ /* 0x000e620008000a00 */
[----:B------:R-:W-:Y:S02]  /*2350*/  UISETP.NE.AND UP3, UPT, UR40, 0x1, UPT ;  /* 0x000000012800788c */ /* 0x000fe4000bf65270 */
[----:B--2---:R-:W-:Y:S02]  /*2360*/  UIMAD.WIDE.U32 UR10, UR39, UR19, URZ ;  /* 0x00000013270a72a5 */ /* 0x004fe4000f8e00ff */
[----:B------:R-:W-:Y:S02]  /*2370*/  UIMAD.WIDE.U32 UR6, UR41, UR16, URZ ;  /* 0x00000010290672a5 */ /* 0x000fe4000f8e00ff */
[----:B------:R-:W-:-:S02]  /*2380*/  UISETP.NE.AND UP0, UPT, UR18, 0x1, UPT ;  /* 0x000000011200788c */ /* 0x000fc4000bf05270 */
[----:B------:R-:W-:Y:S01]  /*2390*/  UIMAD.WIDE.U32 UR22, UR37, UR19, URZ ;  /* 0x00000013251672a5 */ /* 0x000fe2000f8e00ff */
[----:B------:R-:W-:Y:S02]  /*23a0*/  UMOV UR10, UR11 ;  /* 0x0000000b000a7c82 */ /* 0x000fe40008000000 */
[----:B------:R-:W-:Y:S01]  /*23b0*/  UMOV UR6, UR7 ;  /* 0x0000000700067c82 */ /* 0x000fe20008000000 */
[----:B---3--:R-:W-:Y:S02]  /*23c0*/  USHF.R.U32.HI UR10, URZ, UR12, UR10 ;  /* 0x0000000cff0a7299 */ /* 0x008fe4000801160a */
[----:B------:R-:W-:Y:S02]  /*23d0*/  USHF.R.U32.HI UR7, URZ, UR17, UR6 ;  /* 0x00000011ff077299 */ /* 0x000fe40008011606 */
[----:B----4-:R-:W-:Y:S02]  /*23e0*/  UISETP.NE.AND UP2, UPT, UR20, 0x1, UPT ;  /* 0x000000011400788c */ /* 0x010fe4000bf45270 */
[----:B------:R-:W-:-:S02]  /*23f0*/  USEL UR6, UR39, UR10, !UP0 ;  /* 0x0000000a27067287 */ /* 0x000fc4000c000000 */
[----:B------:R-:W-:Y:S02]  /*2400*/  USEL UR7, UR41, UR7, !UP2 ;  /* 0x0000000729077287 */ /* 0x000fe4000d000000 */
[----:B-1----:R-:W-:Y:S01]  /*2410*/  UIMAD.WIDE.U32 UR10, UR6, UR8, URZ ;  /* 0x00000008060a72a5 */ /* 0x002fe2000f8e00ff */
[----:B------:R-:W-:Y:S01]  /*2420*/  UMOV UR4, UR23 ;  /* 0x0000001700047c82 */ /* 0x000fe20008000000 */
[----:B------:R-:W-:Y:S02]  /*2430*/  UIMAD.WIDE.U32 UR14, UR38, UR16, URZ ;  /* 0x00000010260e72a5 */ /* 0x000fe4000f8e00ff */
[----:B------:R-:W-:-:S03]  /*2440*/  UIMAD.WIDE.U32 UR22, UR7, UR8, URZ ;  /* 0x00000008071672a5 */ /* 0x000fc6000f8e00ff */
[----:B------:R-:W-:Y:S01]  /*2450*/  UMOV UR10, UR11 ;  /* 0x0000000b000a7c82 */ /* 0x000fe20008000000 */
[----:B------:R-:W-:Y:S02]  /*2460*/  USHF.R.U32.HI UR4, URZ, UR12, UR4 ;  /* 0x0000000cff047299 */ /* 0x000fe40008011604 */
[----:B------:R-:W-:Y:S01]  /*2470*/  @UP3 USHF.R.U32.HI UR6, URZ, UR9, UR10 ;  /* 0x00000009ff063299 */ /* 0x000fe2000801160a */
[----:B------:R-:W-:Y:S01]  /*2480*/  UMOV UR14, UR15 ;  /* 0x0000000f000e7c82 */ /* 0x000fe20008000000 */
[----:B------:R-:W-:Y:S01]  /*2490*/  UMOV UR22, UR23 ;  /* 0x0000001700167c82 */ /* 0x000fe20008000000 */
[----:B------:R-:W-:Y:S02]  /*24a0*/  USHF.R.U32.HI UR17, URZ, UR17, UR14 ;  /* 0x00000011ff117299 */ /* 0x000fe4000801160e */
[----:B------:R-:W-:Y:S02]  /*24b0*/  USEL UR4, UR37, UR4, !UP0 ;  /* 0x0000000425047287 */ /* 0x000fe4000c000000 */
[----:B------:R-:W-:-:S02]  /*24c0*/  @UP3 USHF.R.U32.HI UR7, URZ, UR9, UR22 ;  /* 0x00000009ff073299 */ /* 0x000fc40008011616 */
[----:B------:R-:W-:Y:S02]  /*24d0*/  UIMAD UR10, UR40, UR6, URZ ;  /* 0x00000006280a72a4 */ /* 0x000fe4000f8e02ff */
[----:B------:R-:W-:Y:S02]  /*24e0*/  USEL UR6, UR38, UR17, !UP2 ;  /* 0x0000001126067287 */ /* 0x000fe4000d000000 */
[----:B------:R-:W-:Y:S02]  /*24f0*/  UIMAD UR12, UR40, UR7, URZ ;  /* 0x00000007280c72a4 */ /* 0x000fe4000f8e02ff */
[----:B------:R-:W-:Y:S02]  /*2500*/  UISETP.GE.AND UP0, UPT, UR4, UR10, UPT ;  /* 0x0000000a0400728c */ /* 0x000fe4000bf06270 */
[----:B------:R-:W-:Y:S02]  /*2510*/  UIMAD.WIDE.U32 UR10, UR4, UR8, URZ ;  /* 0x00000008040a72a5 */ /* 0x000fe4000f8e00ff */
[----:B------:R-:W-:-:S02]  /*2520*/  UISETP.GE.OR UP0, UPT, UR6, UR12, UP0 ;  /* 0x0000000c0600728c */ /* 0x000fc40008706670 */
        /* <DEDUP_REMOVED lines=19> */
.L_x_41:
[----:B------:R-:W2:Y:S02]  /*2660*/  LDCU UR4, c[0x0][0xb30] ;  /* 0x00016600ff0477ac */ /* 0x000ea40008000800 */
[----:B--2---:R-:W-:-:S09]  /*2670*/  UISETP.NE.AND UP0, UPT, UR4, 0x1, UPT ;  /* 0x000000010400788c */ /* 0x004fd2000bf05270 */
[----:B------:R-:W-:Y:S05]  /*2680*/  BRA.U UP0, `(.L_x_42) ;  /* 0x0000000100447547 */ /* 0x000fea000b800000 */
[----:B------:R-:W2:Y:S01]  /*2690*/  LDCU.128 UR16, c[0x0][0xb10] ;  /* 0x00016200ff1077ac */ /* 0x000ea20008000c00 */
[----:B------:R-:W3:Y:S01]  /*26a0*/  LDCU UR10, c[0x0][0xb0c] ;  /* 0x00016180ff0a77ac */ /* 0x000ee20008000800 */
[----:B------:R-:W4:Y:S01]  /*26b0*/  LDCU UR11, c[0x0][0xb20] ;  /* 0x00016400ff0b77ac */ /* 0x000f220008000800 */
[----:B--2---:R-:W-:Y:S02]  /*26c0*/  UIMAD.WIDE.U32 UR8, UR38, UR16, URZ ;  /* 0x00000010260872a5 */ /* 0x004fe4000f8e00ff */
[----:B------:R-:W-:Y:S02]  /*26d0*/  UIMAD.WIDE.U32 UR6, UR37, UR19, URZ ;  /* 0x00000013250672a5 */ /* 0x000fe4000f8e00ff */
[----:B---3--:R-:W-:Y:S02]  /*26e0*/  UISETP.NE.AND UP2, UPT, UR10, 0x1, UPT ;  /* 0x000000010a00788c */ /* 0x008fe4000bf45270 */
[----:B------:R-:W-:Y:S01]  /*26f0*/  UISETP.NE.AND UP0, UPT, UR18, 0x1, UPT ;  /* 0x000000011200788c */ /* 0x000fe2000bf05270 */
[----:B------:R-:W-:-:S02]  /*2700*/  UMOV UR8, UR9 ;  /* 0x0000000900087c82 */ /* 0x000fc40008000000 */
[----:B------:R-:W-:Y:S01]  /*2710*/  UMOV UR4, UR7 ;  /* 0x0000000700047c82 */ /* 0x000fe20008000000 */
[----:B------:R-:W-:Y:S02]  /*2720*/  USHF.R.U32.HI UR17, URZ, UR17, UR8 ;  /* 0x00000011ff117299 */ /* 0x000fe40008011608 */
[----:B----4-:R-:W-:Y:S02]  /*2730*/  USHF.R.U32.HI UR4, URZ, UR11, UR4 ;  /* 0x0000000bff047299 */ /* 0x010fe40008011604 */
[----:B------:R-:W-:Y:S02]  /*2740*/  USEL UR6, UR38, UR17, !UP2 ;  /* 0x0000001126067287 */ /* 0x000fe4000d000000 */
[----:B------:R-:W-:-:S04]  /*2750*/  USEL UR4, UR37, UR4, !UP0 ;  /* 0x0000000425047287 */ /* 0x000fc8000c000000 */
[----:B------:R-:W-:Y:S02]  /*2760*/  UIADD3 UR7, UPT, UPT, UR6, -UR4, URZ ;  /* 0x8000000406077290 */ /* 0x000fe4000fffe0ff */
[----:B------:R-:W-:Y:S02]  /*2770*/  UIADD3 UR4, UPT, UPT, -UR6, UR4, URZ ;  /* 0x0000000406047290 */ /* 0x000fe4000fffe1ff */
[----:B------:R-:W-:Y:S02]  /*2780*/  UIMAD UR37, UR7, UR18, UR37 ;  /* 0x00000012072572a4 */ /* 0x000fe4000f8e0225 */
[----:B------:R-:W-:-:S12]  /*2790*/  UIMAD UR38, UR4, UR10, UR38 ;  /* 0x0000000a042672a4 */ /* 0x000fd8000f8e0226 */
.L_x_42:
[----:B------:R-:W-:Y:S01]  /*27a0*/  VIADD R11, R11, 0x1 ;  /* 0x000000010b0b7836 */ /* 0x000fe20000000000 */
[----:B------:R-:W-:Y:S02]  /*27b0*/  R2UR UR6, R87 ;  /* 0x00000000570672ca */ /* 0x000fe400000e0000 */
[----:B------:R-:W-:Y:S02]  /*27c0*/  R2UR UR4, R86 ;  /* 0x00000000560472ca */ /* 0x000fe400000e0000 */
[C---:B------:R-:W-:Y:S02]  /*27d0*/  ISETP.NE.AND P0, PT, R11.reuse, 0x2, PT ;  /* 0x000000020b00780c */ /* 0x040fe40003f05270 */
[----:B------:R-:W-:Y:S02]  /*27e0*/  PLOP3.LUT P1, PT, PT, PT, PT, 0x80, 0x8 ;  /* 0x000000000008781c */ /* 0x000fe40003f2f070 */
[----:B------:R-:W-:Y:S02]  /*27f0*/  SEL R3, RZ, 0x1, P0 ;  /* 0x00000001ff037807 */ /* 0x000fe40000000000 */
[----:B------:R-:W-:-:S02]  /*2800*/  SEL R11, R11, RZ, P0 ;  /* 0x000000ff0b0b7207 */ /* 0x000fc40000000000 */
[----:B------:R-:W-:Y:S01]  /*2810*/  LOP3.LUT R10, R10, R3, RZ, 0x3c, !PT ;  /* 0x000000030a0a7212 */ /* 0x000fe200078e3cff */
[----:B------:R-:W-:Y:S02]  /*2820*/  UIADD3 UR25, UPT, UPT, UR38, UR6, URZ ;  /* 0x0000000626197290 */ /* 0x000fe4000fffe0ff */
[----:B------:R-:W-:Y:S01]  /*2830*/  UIADD3 UR30, UPT, UPT, UR37, UR4, URZ ;  /* 0x00000004251e7290 */ /* 0x000fe2000fffe0ff */
[----:B------:R-:W-:Y:S11]  /*2840*/  BRA.U UP1, `(.L_x_43) ;  /* 0xfffffff101507547 */ /* 0x000ff6000b83ffff */
[----:B------:R-:W-:Y:S01]  /*2850*/  UIADD3 UR13, UPT, UPT, UR13, 0x40, URZ ;  /* 0x000000400d0d7890 */ /* 0x000fe2000fffe0ff */
[----:B------:R-:W-:-:S03]  /*2860*/  SHF.L.U32 R3, R12, 0x1f, RZ ;  /* 0x0000001f0c037819 */ /* 0x000fc600000006ff */
[----:B------:R-:W-:-:S09]  /*2870*/  ULEA UR4, UR5, UR13, 0x3 ;  /* 0x0000000d05047291 */ /* 0x000fd2000f8e18ff */
[----:B------:R-:W2:Y:S02]  /*2880*/  SYNCS.PHASECHK.TRANS64.TRYWAIT P0, [UR4], R3 ;  /* 0x00000003ff0075a7 */ /* 0x000ea40008001104 */
[----:B--2---:R-:W-:Y:S05]  /*2890*/  @!P0 BRA `(.L_x_44) ;  /* 0x0000005800308947 */ /* 0x004fea0003800000 */
.L_x_132:
[----:B------:R-:W-:-:S04]  /*28a0*/  UIADD3 UR4, UPT, UPT, UR5, 0x1, URZ ;  /* 0x0000000105047890 */ /* 0x000fc8000fffe0ff */
[----:B------:R-:W-:-:S04]  /*28b0*/  UISETP.NE.AND UP0, UPT, UR4, 0x8, UPT ;  /* 0x000000080400788c */ /* 0x000fc8000bf05270 */
[----:B------:R-:W-:Y:S02]  /*28c0*/  USEL UR6, URZ, 0x1, UP0 ;  /* 0x00000001ff067887 */ /* 0x000fe40008000000 */
[----:B------:R-:W-:-:S04]  /*28d0*/  USEL UR4, UR4, URZ, UP0 ;  /* 0x000000ff04047287 */ /* 0x000fc80008000000 */
[----:B------:R-:W-:Y:S01]  /*28e0*/  ULEA UR5, UR4, UR13, 0x3 ;  /* 0x0000000d04057291 */ /* 0x000fe2000f8e18ff */
[----:B------:R-:W-:-:S04]  /*28f0*/  LOP3.LUT R2, R12, UR6, RZ, 0x3c, !PT ;  /* 0x000000060c027c12 */ /* 0x000fc8000f8e3cff */
[----:B-1----:R-:W-:-:S04]  /*2900*/  SHF.L.U32 R3, R2, 0x1f, RZ ;  /* 0x0000001f02037819 */ /* 0x002fc800000006ff */
[----:B------:R-:W1:Y:S02]  /*2910*/  SYNCS.PHASECHK.TRANS64.TRYWAIT P0, [UR5], R3 ;  /* 0x00000003ff0075a7 */ /* 0x000e640008001105 */
[----:B-1----:R-:W-:Y:S05]  /*2920*/  @!P0 BRA `(.L_x_45) ;  /* 0x0000005800248947 */ /* 0x002fea0003800000 */
.L_x_134:
        /* <DEDUP_REMOVED lines=9> */
.L_x_136:
        /* <DEDUP_REMOVED lines=9> */
.L_x_138:
        /* <DEDUP_REMOVED lines=9> */
.L_x_140:
        /* <DEDUP_REMOVED lines=9> */
.L_x_142:
        /* <DEDUP_REMOVED lines=9> */
.L_x_144:
[----:B------:R-:W-:-:S04]  /*2c00*/  UIADD3 UR4, UPT, UPT, UR4, 0x1, URZ ;  /* 0x0000000104047890 */ /* 0x000fc8000fffe0ff */
[----:B------:R-:W-:-:S04]  /*2c10*/  UISETP.NE.AND UP0, UPT, UR4, 0x8, UPT ;  /* 0x000000080400788c */ /* 0x000fc8000bf05270 */
[----:B------:R-:W-:Y:S02]  /*2c20*/  USEL UR5, URZ, 0x1, UP0 ;  /* 0x00000001ff057887 */ /* 0x000fe40008000000 */
[----:B------:R-:W-:-:S04]  /*2c30*/  USEL UR4, UR4, URZ, UP0 ;  /* 0x000000ff04047287 */ /* 0x000fc80008000000 */
[----:B------:R-:W-:Y:S01]  /*2c40*/  ULEA UR4, UR4, UR13, 0x3 ;  /* 0x0000000d04047291 */ /* 0x000fe2000f8e18ff */
[----:B-1----:R-:W-:-:S04]  /*2c50*/  LOP3.LUT R3, R2, UR5, RZ, 0x3c, !PT ;  /* 0x0000000502037c12 */ /* 0x002fc8000f8e3cff */
[----:B------:R-:W-:Y:S01]  /*2c60*/  SHF.L.U32 R3, R3, 0x1f, RZ ;  /* 0x0000001f03037819 */ /* 0x000fe200000006ff */
[----:B------:R-:W-:-:S07]  /*2c70*/  IMAD.U32 R0, RZ, RZ, UR4 ;  /* 0x00000004ff007e24 */ /* 0x000fce000f8e00ff */
.L_x_51:
[----:B-1----:R1:W2:Y:S02]  /*2c80*/  SYNCS.PHASECHK.TRANS64.TRYWAIT P0, [R0+URZ], R3 ;  /* 0x00000003000075a7 */ /* 0x0022a400080011ff */
[----:B--2---:R-:W-:Y:S05]  /*2c90*/  @!P0 NANOSLEEP.SYNCS 0x989680 ;  /* 0x009896800000895d */ /* 0x004fea0003900000 */
[----:B------:R-:W2:Y:S02]  /*2ca0*/  @!P0 SYNCS.PHASECHK.TRANS64 P0, [R0+URZ], R3 ;  /* 0x00000003000085a7 */ /* 0x000ea400080010ff */
[----:B--2---:R-:W-:Y:S05]  /*2cb0*/  @P0 EXIT ;  /* 0x000000000000094d */ /* 0x004fea0003800000 */
[----:B------:R-:W-:Y:S05]  /*2cc0*/  BRA `(.L_x_51) ;  /* 0xfffffffc00ec7947 */ /* 0x000fea000383ffff */
.L_x_23:
[----:B------:R-:W1:Y:S02]  /*2cd0*/  S2UR UR4, SR_CgaCtaId ;  /* 0x00000000000479c3 */ /* 0x000e640000008800 */
[----:B-1----:R-:W-:-:S04]  /*2ce0*/  UISETP.NE.AND UP0, UPT, UR4, URZ, UPT ;  /* 0x000000ff0400728c */ /* 0x002fc8000bf05270 */
[----:B------:R-:W-:-:S09]  /*2cf0*/  UISETP.NE.OR UP0, UPT, UR22, 0x1, UP0 ;  /* 0x000000011600788c */ /* 0x000fd20008705670 */
[----:B------:R-:W-:Y:S05]  /*2d00*/  BRA.U UP0, `(.L_x_52) ;  /* 0x00000005004c7547 */ /* 0x000fea000b800000 */
[----:B------:R-:W1:Y:S01]  /*2d10*/  S2UR UR5, SR_CgaCtaId ;  /* 0x00000000000579c3 */ /* 0x000e620000008800 */
[----:B------:R-:W-:Y:S01]  /*2d20*/  UMOV UR4, 0x400 ;  /* 0x0000040000047882 */ /* 0x000fe20000000000 */
[----:B------:R-:W-:Y:S01]  /*2d30*/  ISETP.GE.U32.AND P2, PT, R0, 0x4, PT ;  /* 0x000000040000780c */ /* 0x000fe20003f46070 */
[----:B------:R-:W-:Y:S01]  /*2d40*/  IMAD.MOV.U32 R12, RZ, RZ, 0x1 ;  /* 0x00000001ff0c7424 */ /* 0x000fe200078e00ff */
[----:B------:R-:W-:Y:S02]  /*2d50*/  CS2R R10, SRZ ;  /* 0x00000000000a7805 */ /* 0x000fe4000001ff00 */
[----:B------:R-:W-:Y:S01]  /*2d60*/  CS2R R8, SRZ ;  /* 0x0000000000087805 */ /* 0x000fe2000001ff00 */
[----:B-1----:R-:W-:-:S03]  /*2d70*/  ULEA UR6, UR5, UR4, 0x18 ;  /* 0x0000000405067291 */ /* 0x002fc6000f8ec0ff */
[----:B------:R-:W-:-:S09]  /*2d80*/  UMOV UR5, URZ ;  /* 0x000000ff00057c82 */ /* 0x000fd20008000000 */
.L_x_56:
[----:B------:R-:W-:Y:S02]  /*2d90*/  LEA R2, R8, UR6, 0x3 ;  /* 0x0000000608027c11 */ /* 0x000fe4000f8e18ff */
[----:B------:R-:W-:-:S03]  /*2da0*/  SHF.L.U32 R5, R9, 0x1f, RZ ;  /* 0x0000001f09057819 */ /* 0x000fc600000006ff */
[----:B------:R-:W-:Y:S01]  /*2db0*/  VIADD R4, R2, 0x130 ;  /* 0x0000013002047836 */ /* 0x000fe20000000000 */
[----:B------:R-:W1:Y:S02]  /*2dc0*/  SYNCS.PHASECHK.TRANS64.TRYWAIT P0, [R2+URZ+0x120], R5 ;  /* 0x00012005020075a7 */ /* 0x000e6400080011ff */
[----:B-1----:R-:W-:Y:S05]  /*2dd0*/  @!P0 BRA `(.L_x_53) ;  /* 0x0000005400888947 */ /* 0x002fea0003800000 */
.L_x_145:
[----:B------:R-:W-:Y:S01]  /*2de0*/  ULEA UR4, UR5, UR6, 0x3 ;  /* 0x0000000605047291 */ /* 0x000fe2000f8e18ff */
[----:B------:R-:W-:Y:S02]  /*2df0*/  PRMT R4, RZ, 0x654, R4 ;  /* 0x00000654ff047816 */ /* 0x000fe40000000004 */
[----:B-1----:R-:W-:Y:S01]  /*2e00*/  SHF.L.U32 R5, R12, 0x1f, RZ ;  /* 0x0000001f0c057819 */ /* 0x002fe200000006ff */
[----:B------:R-:W-:Y:S01]  /*2e10*/  UIADD3 UR7, UPT, UPT, UR4, 0xc0, URZ ;  /* 0x000000c004077890 */ /* 0x000fe2000fffe0ff */
[----:B------:R1:W-:Y:S05]  /*2e20*/  SYNCS.ARRIVE.TRANS64.RED.A1T0 RZ, [R4+URZ], RZ ;  /* 0x000000ff04ff79a7 */ /* 0x0003ea00081004ff */
[----:B------:R-:W-:Y:S01]  /*2e30*/  IMAD.U32 R7, RZ, RZ, UR7 ;  /* 0x00000007ff077e24 */ /* 0x000fe2000f8e00ff */
[----:B------:R-:W2:Y:S04]  /*2e40*/  SYNCS.PHASECHK.TRANS64.TRYWAIT P0, [UR4+0xd0], R5 ;  /* 0x0000d005ff0075a7 */ /* 0x000ea80008001104 */
[----:B------:R-:W-:Y:S01]  /*2e50*/  PRMT R6, R0, 0x654, R7 ;  /* 0x0000065400067816 */ /* 0x000fe20000000007 */
[----:B-1----:R-:W-:Y:S01]  /*2e60*/  @!P2 IMAD.MOV.U32 R4, RZ, RZ, 0x10 ;  /* 0x00000010ff04a424 */ /* 0x002fe200078e00ff */
[----:B--2---:R-:W-:Y:S06]  /*2e70*/  @!P0 BRA `(.L_x_54) ;  /* 0x0000005400748947 */ /* 0x004fec0003800000 */
.L_x_147:
[----:B------:R-:W-:Y:S01]  /*2e80*/  ULEA UR8, UR5, UR6, 0x4 ;  /* 0x0000000605087291 */ /* 0x000fe2000f8e20ff */
[----:B------:R-:W-:Y:S01]  /*2e90*/  SEL R3, R6, R3, !P2 ;  /* 0x0000000306037207 */ /* 0x000fe20005000000 */
[----:B------:R-:W-:Y:S01]  /*2ea0*/  UIADD3 UR9, UPT, UPT, UR4, 0xc0, URZ ;  /* 0x000000c004097890 */ /* 0x000fe2000fffe0ff */
[----:B-1----:R-:W-:Y:S01]  /*2eb0*/  LEA R2, R11, UR6, 0x3 ;  /* 0x000000060b027c11 */ /* 0x002fe2000f8e18ff */
[----:B------:R-:W-:Y:S01]  /*2ec0*/  UIADD3 UR8, UPT, UPT, UR8, 0x150, URZ ;  /* 0x0000015008087890 */ /* 0x000fe2000fffe0ff */
[----:B------:R-:W-:Y:S01]  /*2ed0*/  SHF.L.U32 R5, R10, 0x1f, RZ ;  /* 0x0000001f0a057819 */ /* 0x000fe200000006ff */
[----:B------:R1:W-:Y:S01]  /*2ee0*/  @!P2 SYNCS.ARRIVE.TRANS64.RED RZ, [R3+URZ], R4 ;  /* 0x0000000403ffa9a7 */ /* 0x0003e200080004ff */
[----:B------:R-:W-:Y:S01]  /*2ef0*/  UIADD3 UR4, UPT, UPT, UR5, 0x1, URZ ;  /* 0x0000000105047890 */ /* 0x000fe2000fffe0ff */
[----:B------:R-:W-:-:S03]  /*2f00*/  VIADD R8, R8, 0x1 ;  /* 0x0000000108087836 */ /* 0x000fc60000000000 */
[----:B------:R-:W-:Y:S02]  /*2f10*/  UISETP.NE.AND UP0, UPT, UR4, 0x2, UPT ;  /* 0x000000020400788c */ /* 0x000fe4000bf05270 */
[----:B------:R-:W-:Y:S06]  /*2f20*/  UGETNEXTWORKID.BROADCAST [UR8], [UR9] ;  /* 0x00000000080073ca */ /* 0x000fec0008000100 */
[----:B------:R-:W-:Y:S01]  /*2f30*/  USEL UR7, URZ, 0x1, UP0 ;  /* 0x00000001ff077887 */ /* 0x000fe20008000000 */
[----:B------:R-:W-:Y:S01]  /*2f40*/  ISETP.NE.AND P0, PT, R8, 0x2, PT ;  /* 0x000000020800780c */ /* 0x000fe20003f05270 */
[----:B------:R-:W-:Y:S01]  /*2f50*/  USEL UR5, UR4, URZ, UP0 ;  /* 0x000000ff04057287 */ /* 0x000fe20008000000 */
[----:B------:R-:W2:Y:S03]  /*2f60*/  SYNCS.PHASECHK.TRANS64.TRYWAIT P1, [R2+URZ+0xc0], R5 ;  /* 0x0000c005020075a7 */ /* 0x000ea600080211ff */
[----:B------:R-:W-:Y:S01]  /*2f70*/  LOP3.LUT R12, R12, UR7, RZ, 0x3c, !PT ;  /* 0x000000070c0c7c12 */ /* 0x000fe2000f8e3cff */
[----:B-12---:R-:W-:Y:S07]  /*2f80*/  @!P1 BRA `(.L_x_55) ;  /* 0x0000005400489947 */ /* 0x006fee0003800000 */
.L_x_148:
[C---:B------:R-:W-:Y:S01]  /*2f90*/  LEA R4, R11.reuse, UR6, 0x4 ;  /* 0x000000060b047c11 */ /* 0x040fe2000f8e20ff */
[----:B-1----:R-:W-:Y:S01]  /*2fa0*/  VIADD R2, R2, 0xd0 ;  /* 0x000000d002027836 */ /* 0x002fe20000000000 */
[----:B------:R-:W-:Y:S01]  /*2fb0*/  SEL R8, R8, RZ, P0 ;  /* 0x000000ff08087207 */ /* 0x000fe20000000000 */
[----:B------:R-:W-:-:S03]  /*2fc0*/  VIADD R11, R11, 0x1 ;  /* 0x000000010b0b7836 */ /* 0x000fc60000000000 */
[----:B------:R-:W1:Y:S01]  /*2fd0*/  LDS.128 R4, [R4+0x150] ;  /* 0x0001500004047984 */ /* 0x000e620000000c00 */
[----:B------:R-:W-:Y:S02]  /*2fe0*/  PRMT R2, RZ, 0x654, R2 ;  /* 0x00000654ff027816 */ /* 0x000fe40000000002 */
[C---:B------:R-:W-:Y:S01]  /*2ff0*/  ISETP.NE.AND P1, PT, R11.reuse, 0x2, PT ;  /* 0x000000020b00780c */ /* 0x040fe20003f25270 */
[----:B------:R-:W-:Y:S01]  /*3000*/  @!PT LDS RZ, [RZ] ;  /* 0x00000000fffff984 */ /* 0x000fe20000000800 */
[----:B------:R-:W-:Y:S01]  /*3010*/  @!PT LDS RZ, [RZ] ;  /* 0x00000000fffff984 */ /* 0x000fe20000000800 */
[----:B------:R-:W-:Y:S01]  /*3020*/  @!PT LDS RZ, [RZ] ;  /* 0x00000000fffff984 */ /* 0x000fe20000000800 */
[----:B------:R-:W-:Y:S01]  /*3030*/  @!PT LDS RZ, [RZ] ;  /* 0x00000000fffff984 */ /* 0x000fe20000000800 */
[----:B------:R2:W-:Y:S06]  /*3040*/  MEMBAR.ALL.CTA ;  /* 0x0000000000007992 */ /* 0x0005ec0000008000 */
[----:B--2---:R-:W2:Y:S01]  /*3050*/  FENCE.VIEW.ASYNC.S ;  /* 0x00000000000073c6 */ /* 0x004ea20000000000 */
[----:B------:R-:W-:Y:S01]  /*3060*/  SEL R11, R11, RZ, P1 ;  /* 0x000000ff0b0b7207 */ /* 0x000fe20000800000 */
[----:B--2---:R2:W-:Y:S01]  /*3070*/  SYNCS.ARRIVE.TRANS64.RED.A1T0 RZ, [R2+URZ], RZ ;  /* 0x000000ff02ff79a7 */ /* 0x0045e200081004ff */
[----:B-1----:R-:W-:-:S02]  /*3080*/  LOP3.LUT P3, RZ, R6, 0x1, RZ, 0xc0, !PT ;  /* 0x0000000106ff7812 */ /* 0x002fc4000786c0ff */
[----:B------:R-:W-:-:S04]  /*3090*/  SEL R5, RZ, 0x1, P1 ;  /* 0x00000001ff057807 */ /* 0x000fc80000800000 */
[----:B------:R-:W-:Y:S02]  /*30a0*/  LOP3.LUT R10, R10, R5, RZ, 0x3c, !PT ;  /* 0x000000050a0a7212 */ /* 0x000fe400078e3cff */
[----:B--2---:R-:W-:-:S04]  /*30b0*/  SEL R2, RZ, 0x1, P0 ;  /* 0x00000001ff027807 */ /* 0x004fc80000000000 */
[----:B------:R-:W-:Y:S01]  /*30c0*/  LOP3.LUT R9, R9, R2, RZ, 0x3c, !PT ;  /* 0x0000000209097212 */ /* 0x000fe200078e3cff */
[----:B------:R-:W-:Y:S06]  /*30d0*/  @P3 BRA `(.L_x_56) ;  /* 0xfffffffc002c3947 */ /* 0x000fec000383ffff */
[----:B------:R-:W-:Y:S01]  /*30e0*/  ULEA UR4, UR5, UR6, 0x3 ;  /* 0x0000000605047291 */ /* 0x000fe2000f8e18ff */
[----:B------:R-:W-:-:S08]  /*30f0*/  SHF.L.U32 R3, R12, 0x1f, RZ ;  /* 0x0000001f0c037819 */ /* 0x000fd000000006ff */
[----:B------:R-:W1:Y:S02]  /*3100*/  SYNCS.PHASECHK.TRANS64 P0, [UR4+0xd0], R3 ;  /* 0x0000d003ff0075a7 */ /* 0x000e640008001004 */
[----:B-1----:R-:W-:Y:S05]  /*3110*/  @P0 BRA `(.L_x_57) ;  /* 0x0000000000080947 */ /* 0x002fea0003800000 */
[----:B------:R-:W1:Y:S02]  /*3120*/  SYNCS.PHASECHK.TRANS64.TRYWAIT P0, [UR4+0xd0], R3 ;  /* 0x0000d003ff0075a7 */ /* 0x000e640008001104 */
[----:B-1----:R-:W-:Y:S05]  /*3130*/  @!P0 BRA `(.L_x_58) ;  /* 0x0000005000f08947 */ /* 0x002fea0003800000 */
.L_x_57:
[----:B------:R-:W-:-:S04]  /*3140*/  UIADD3 UR7, UPT, UPT, UR5, 0x1, URZ ;  /* 0x0000000105077890 */ /* 0x000fc8000fffe0ff */
[----:B------:R-:W-:-:S04]  /*3150*/  UISETP.NE.AND UP0, UPT, UR7, 0x2, UPT ;  /* 0x000000020700788c */ /* 0x000fc8000bf05270 */
[----:B------:R-:W-:Y:S02]  /*3160*/  USEL UR8, URZ, 0x1, UP0 ;  /* 0x00000001ff087887 */ /* 0x000fe40008000000 */
[----:B------:R-:W-:-:S04]  /*3170*/  USEL UR7, UR7, URZ, UP0 ;  /* 0x000000ff07077287 */ /* 0x000fc80008000000 */
[----:B------:R-:W-:Y:S01]  /*3180*/  ULEA UR7, UR7, UR6, 0x3 ;  /* 0x0000000607077291 */ /* 0x000fe2000f8e18ff */
[----:B-1----:R-:W-:-:S04]  /*3190*/  LOP3.LUT R3, R12, UR8, RZ, 0x3c, !PT ;  /* 0x000000080c037c12 */ /* 0x002fc8000f8e3cff */
[----:B------:R-:W-:-:S04]  /*31a0*/  SHF.L.U32 R0, R3, 0x1f, RZ ;  /* 0x0000001f03007819 */ /* 0x000fc800000006ff */
[----:B------:R-:W1:Y:S02]  /*31b0*/  SYNCS.PHASECHK.TRANS64 P0, [UR7+0xd0], R0 ;  /* 0x0000d000ff0075a7 */ /* 0x000e640008001007 */
[----:B-1----:R-:W-:Y:S05]  /*31c0*/  @P0 EXIT ;  /* 0x000000000000094d */ /* 0x002fea0003800000 */
[----:B------:R-:W-:Y:S02]  /*31d0*/  SHF.L.U32 R3, R3, 0x1f, RZ ;  /* 0x0000001f03037819 */ /* 0x000fe400000006ff */
[----:B------:R-:W-:-:S07]  /*31e0*/  MOV R0, UR7 ;  /* 0x0000000700007c02 */ /* 0x000fce0008000f00 */
.L_x_59:
[----:B-1----:R1:W2:Y:S02]  /*31f0*/  SYNCS.PHASECHK.TRANS64.TRYWAIT P0, [R0+URZ+0xd0], R3 ;  /* 0x0000d003000075a7 */ /* 0x0022a400080011ff */
[----:B--2---:R-:W-:Y:S05]  /*3200*/  @!P0 NANOSLEEP.SYNCS 0x989680 ;  /* 0x009896800000895d */ /* 0x004fea0003900000 */
[----:B------:R-:W2:Y:S02]  /*3210*/  @!P0 SYNCS.PHASECHK.TRANS64 P0, [R0+URZ+0xd0], R3 ;  /* 0x0000d003000085a7 */ /* 0x000ea400080010ff */
[----:B--2---:R-:W-:Y:S05]  /*3220*/  @P0 EXIT ;  /* 0x000000000000094d */ /* 0x004fea0003800000 */
[----:B------:R-:W-:Y:S05]  /*3230*/  BRA `(.L_x_59) ;  /* 0xfffffffc00ec7947 */ /* 0x000fea000383ffff */
.L_x_52:
[----:B------:R-:W-:Y:S05]  /*3240*/  BRA.U UP4, `(.L_x_60) ;  /* 0x0000000d04c07547 */ /* 0x000fea000b800000 */
[----:B------:R-:W1:Y:S01]  /*3250*/  S2UR UR7, SR_CgaCtaId ;  /* 0x00000000000779c3 */ /* 0x000e620000008800 */
[----:B------:R-:W-:Y:S01]  /*3260*/  UMOV UR4, 0x40 ;  /* 0x0000004000047882 */ /* 0x000fe20000000000 */
[----:B------:R-:W-:Y:S01]  /*3270*/  NOP ;  /* 0x0000000000007918 */ /* 0x000fe20000000000 */
[----:B------:R-:W-:Y:S01]  /*3280*/  UMOV UR6, 0x400 ;  /* 0x0000040000067882 */ /* 0x000fe20000000000 */
[----:B-1----:R-:W-:Y:S02]  /*3290*/  ULEA UR5, UR7, UR4, 0x18 ;  /* 0x0000000407057291 */ /* 0x002fe4000f8ec0ff */
[----:B------:R-:W-:-:S07]  /*32a0*/  ULEA UR6, UR7, UR6, 0x18 ;  /* 0x0000000607067291 */ /* 0x000fce000f8ec0ff */
[----:B------:R-:W1:Y:S02]  /*32b0*/  LDS.U8 R0, [UR5+0x1c] ;  /* 0x00001c05ff007984 */ /* 0x000e640008000000 */
[----:B-1----:R-:W-:-:S13]  /*32c0*/  ISETP.NE.AND P0, PT, R0, RZ, PT ;  /* 0x000000ff0000720c */ /* 0x002fda0003f05270 */
[----:B------:R-:W-:Y:S05]  /*32d0*/  @P0 BRA `(.L_x_61) ;  /* 0x0000000000580947 */ /* 0x000fea0003800000 */
[----:B------:R-:W-:-:S13]  /*32e0*/  ELECT P0, URZ, PT ;  /* 0x0000000000ff782f */ /* 0x000fda0003800000 */
[----:B------:R-:W-:Y:S05]  /*32f0*/  @!P0 BRA `(.L_x_62) ;  /* 0x0000000000608947 */ /* 0x000fea0003800000 */
[----:B------:R-:W-:Y:S01]  /*3300*/  UMOV UR4, 0x10 ;  /* 0x0000001000047882 */ /* 0x000fe20000000000 */
[----:B------:R-:W-:Y:S01]  /*3310*/  HFMA2 R0, -RZ, RZ, 0, 5.9604644775390625e-08 ;  /* 0x00000001ff007431 */ /* 0x000fe200000001ff */
[----:B------:R-:W-:-:S03]  /*3320*/  MOV R3, 0xffff ;  /* 0x0000ffff00037802 */ /* 0x000fc60000000f00 */
[----:B------:R-:W-:Y:S04]  /*3330*/  DEPBAR.LE SB1, 0x36 ;  /* 0x00009d800000791a */ /* 0x000fe80000000000 */
[----:B------:R-:W1:Y:S02]  /*3340*/  UTCATOMSWS.FIND_AND_SET.ALIGN UP0, UR4, UR4 ;  /* 0x00000004000475e3 */ /* 0x000e640008000800 */
[----:B-1----:R-:W-:Y:S01]  /*3350*/  MOV R4, UR4 ;  /* 0x0000000400047c02 */ /* 0x002fe20008000f00 */
[----:B------:R-:W-:Y:S06]  /*3360*/  BRA.U UP0, `(.L_x_63) ;  /* 0x0000000100187547 */ /* 0x000fec000b800000 */
.L_x_64:
[----:B------:R-:W-:Y:S05]  /*3370*/  NANOSLEEP 0x64 ;  /* 0x000000640000795d */ /* 0x000fea0003800000 */
[----:B------:R-:W-:-:S05]  /*3380*/  UMOV UR4, 0x10 ;  /* 0x0000001000047882 */ /* 0x000fca0000000000 */
[----:B------:R-:W-:Y:S04]  /*3390*/  DEPBAR.LE SB1, 0x36 ;  /* 0x00009d800000791a */ /* 0x000fe80000000000 */
[----:B------:R-:W1:Y:S02]  /*33a0*/  UTCATOMSWS.FIND_AND_SET.ALIGN UP0, UR4, UR4 ;  /* 0x00000004000475e3 */ /* 0x000e640008000800 */
[----:B-1----:R-:W-:Y:S01]  /*33b0*/  MOV R4, UR4 ;  /* 0x0000000400047c02 */ /* 0x002fe20008000f00 */
[----:B------:R-:W-:Y:S05]  /*33c0*/  BRA.U !UP0, `(.L_x_64) ;  /* 0xfffffffd08e87547 */ /* 0x000fea000b83ffff */
.L_x_63:
[-C--:B------:R-:W-:Y:S02]  /*33d0*/  SHF.L.U32 R3, R3, R4.reuse, RZ ;  /* 0x0000000403037219 */ /* 0x080fe400000006ff */
[----:B------:R-:W-:Y:S01]  /*33e0*/  SHF.L.U32 R0, R0, R4, RZ ;  /* 0x0000000400007219 */ /* 0x000fe200000006ff */
[----:B------:R-:W-:Y:S02]  /*33f0*/  IMAD.SHL.U32 R4, R4, 0x20, RZ ;  /* 0x0000002004047824 */ /* 0x000fe400078e00ff */
[----:B------:R1:W-:Y:S04]  /*3400*/  ATOMS.OR RZ, [UR5+0x14], R3 ;  /* 0x00001403ffff798c */ /* 0x0003e8000b000005 */
[----:B------:R1:W-:Y:S04]  /*3410*/  ATOMS.OR RZ, [UR5+0x18], R0 ;  /* 0x00001800ffff798c */ /* 0x0003e8000b000005 */
[----:B------:R1:W-:Y:S01]  /*3420*/  STS [UR6+0x170], R4 ;  /* 0x00017004ff007988 */ /* 0x0003e20008000806 */
[----:B------:R-:W-:Y:S05]  /*3430*/  BRA `(.L_x_62) ;  /* 0x0000000000107947 */ /* 0x000fea0003800000 */
.L_x_61:
[----:B------:R-:W-:Y:S02]  /*3440*/  MOV R0, 0xffffffff ;  /* 0xffffffff00007802 */ /* 0x000fe40000000f00 */
[----:B------:R-:W-:-:S03]  /*3450*/  MOV R4, 0x3480 ;  /* 0x0000348000047802 */ /* 0x000fc60000000f00 */
[----:B------:R1:W-:Y:S04]  /*3460*/  STS [UR6+0x170], R0 ;  /* 0x00017000ff007988 */ /* 0x0003e80008000806 */
[----:B-1---5:R-:W-:Y:S05]  /*3470*/  CALL.REL.NOINC `($__internal_1_$__cuda_sm10x_tcgen05_guardrail_trap_phase_invalid_during_alloc) ;  /* 0x0000005400c47944 */ /* 0x022fea0003c00000 */
.L_x_62:
[----:B------:R-:W-:Y:S05]  /*3480*/  WARPSYNC.ALL ;  /* 0x0000000000007948 */ /* 0x000fea0003800000 */
[----:B------:R-:W2:Y:S01]  /*3490*/  S2UR UR4, SR_CgaCtaId ;  /* 0x00000000000479c3 */ /* 0x000ea20000008800 */
[----:B------:R-:W-:Y:S01]  /*34a0*/  UMOV UR26, 0x400 ;  /* 0x00000400001a7882 */ /* 0x000fe20000000000 */
[----:B------:R-:W-:-:S06]  /*34b0*/  NOP ;  /* 0x0000000000007918 */ /* 0x000fcc0000000000 */
[----:B------:R-:W-:Y:S06]  /*34c0*/  BAR.ARV 0x6, 0xa0 ;  /* 0x0182800000007b1d */ /* 0x000fec0000002000 */
[----:B------:R-:W3:Y:S01]  /*34d0*/  LDCU UR5, c[0x0][0x38c] ;  /* 0x00007180ff0577ac */ /* 0x000ee20008000800 */
[----:B------:R-:W-:Y:S01]  /*34e0*/  LOP3.LUT R2, R2, 0xffff, RZ, 0xc0, !PT ;  /* 0x0000ffff02027812 */ /* 0x000fe200078ec0ff */
[----:B------:R-:W-:Y:S01]  /*34f0*/  IMAD.MOV.U32 R11, RZ, RZ, 0x1 ;  /* 0x00000001ff0b7424 */ /* 0x000fe200078e00ff */
[----:B------:R-:W-:Y:S01]  /*3500*/  CS2R R8, SRZ ;  /* 0x0000000000087805 */ /* 0x000fe2000001ff00 */
[----:B------:R-:W4:Y:S01]  /*3510*/  LDCU UR7, c[0x0][0x38c] ;  /* 0x00007180ff0777ac */ /* 0x000f220008000800 */
[----:B------:R-:W-:Y:S01]  /*3520*/  R2UR UR27, R2 ;  /* 0x00000000021b72ca */ /* 0x000fe200000e0000 */
[----:B------:R-:W-:Y:S01]  /*3530*/  IMAD.MOV.U32 R10, RZ, RZ, RZ ;  /* 0x000000ffff0a7224 */ /* 0x000fe200078e00ff */
[----:B------:R-:W-:Y:S01]  /*3540*/  UMOV UR31, URZ ;  /* 0x000000ff001f7c82 */ /* 0x000fe20008000000 */
[----:B------:R-:W-:Y:S01]  /*3550*/  UMOV UR22, URZ ;  /* 0x000000ff00167c82 */ /* 0x000fe20008000000 */
[----:B--2---:R-:W-:Y:S01]  /*3560*/  ULEA UR26, UR4, UR26, 0x18 ;  /* 0x0000001a041a7291 */ /* 0x004fe2000f8ec0ff */
[----:B------:R-:W-:Y:S01]  /*3570*/  UMOV UR38, 0x0 ;  /* 0x0000000000267882 */ /* 0x000fe20000000000 */
[----:B------:R-:W-:-:S02]  /*3580*/  UMOV UR39, 0x8100010 ;  /* 0x0810001000277882 */ /* 0x000fc40000000000 */
[----:B------:R-:W-:Y:S02]  /*3590*/  UIADD3 UR4, UPT, UPT, UR26, 0x6400, URZ ;  /* 0x000064001a047890 */ /* 0x000fe4000fffe0ff */
[----:B------:R-:W-:Y:S02]  /*35a0*/  UIADD3 UR6, UPT, UPT, UR26, 0x26400, URZ ;  /* 0x000264001a067890 */ /* 0x000fe4000fffe0ff */
[----:B---3--:R-:W-:Y:S01]  /*35b0*/  UIADD3 UR5, UPT, UPT, UR5, 0x3f, URZ ;  /* 0x0000003f05057890 */ /* 0x008fe2000fffe0ff */
[----:B-1----:R-:W1:Y:S01]  /*35c0*/  LDS R0, [UR26+0x170] ;  /* 0x0001701aff007984 */ /* 0x002e620008000800 */
[----:B------:R-:W-:Y:S01]  /*35d0*/  UMOV UR36, 0x0 ;  /* 0x0000000000247882 */ /* 0x000fe20000000000 */
[----:B------:R-:W-:Y:S01]  /*35e0*/  UMOV UR37, 0x8100010 ;  /* 0x0810001000257882 */ /* 0x000fe20000000000 */
[----:B------:R-:W-:Y:S02]  /*35f0*/  USHF.R.S32.HI UR40, URZ, 0x1f, UR5 ;  /* 0x0000001fff287899 */ /* 0x000fe40008011405 */
[----:B----4-:R-:W-:-:S02]  /*3600*/  UISETP.GE.AND UP4, UPT, UR7, 0x1, UPT ;  /* 0x000000010700788c */ /* 0x010fc4000bf86270 */
[----:B------:R-:W-:Y:S02]  /*3610*/  ULEA.HI UR40, UR40, UR5, URZ, 0x6 ;  /* 0x0000000528287291 */ /* 0x000fe4000f8f30ff */
[----:B------:R-:W-:Y:S02]  /*3620*/  USHF.R.U32.HI UR5, URZ, 0x4, UR4 ;  /* 0x00000004ff057899 */ /* 0x000fe40008011604 */
[----:B------:R-:W-:Y:S02]  /*3630*/  USHF.R.S32.HI UR40, URZ, 0x6, UR40 ;  /* 0x00000006ff287899 */ /* 0x000fe40008011428 */
[----:B------:R-:W-:Y:S02]  /*3640*/  USHF.R.U32.HI UR4, URZ, 0x4, UR6 ;  /* 0x00000004ff047899 */ /* 0x000fe40008011606 */
[----:B------:R-:W-:Y:S02]  /*3650*/  UISETP.LT.AND UP0, UPT, UR40, 0x1, UPT ;  /* 0x000000012800788c */ /* 0x000fe4000bf01270 */
[----:B------:R-:W-:-:S02]  /*3660*/  ULOP3.LUT UR5, UR5, 0x3fff, URZ, 0xc0, !UPT ;  /* 0x00003fff05057892 */ /* 0x000fc4000f8ec0ff */
[----:B------:R-:W-:Y:S02]  /*3670*/  ULOP3.LUT UR4, UR4, 0x3fff, URZ, 0xc0, !UPT ;  /* 0x00003fff04047892 */ /* 0x000fe4000f8ec0ff */
[----:B------:R-:W-:Y:S02]  /*3680*/  USEL UR41, UR40, 0x1, !UP0 ;  /* 0x0000000128297887 */ /* 0x000fe4000c000000 */
[----:B------:R-:W-:Y:S02]  /*3690*/  ULOP3.LUT UR28, UR5, 0x10000, URZ, 0xfc, !UPT ;  /* 0x00010000051c7892 */ /* 0x000fe4000f8efcff */
[----:B------:R-:W-:Y:S02]  /*36a0*/  ULOP3.LUT UR29, UR4, 0x10000, URZ, 0xfc, !UPT ;  /* 0x00010000041d7892 */ /* 0x000fe4000f8efcff */
[----:B------:R-:W-:Y:S01]  /*36b0*/  UIADD3 UR41, UPT, UPT, -UR41, URZ, URZ ;  /* 0x000000ff29297290 */ /* 0x000fe2000fffe1ff */
[----:B------:R-:W-:Y:S01]  /*36c0*/  UMOV UR34, 0x0 ;  /* 0x0000000000227882 */ /* 0x000fe20000000000 */
[----:B------:R-:W-:Y:S01]  /*36d0*/  UMOV UR35, 0x8100010 ;  /* 0x0810001000237882 */ /* 0x000fe20000000000 */
[----:B------:R-:W-:Y:S01]  /*36e0*/  UMOV UR32, 0x0 ;  /* 0x0000000000207882 */ /* 0x000fe20000000000 */
[----:B------:R-:W-:Y:S01]  /*36f0*/  UMOV UR33, 0x8100010 ;  /* 0x0810001000217882 */ /* 0x000fe20000000000 */
[----:B-1----:R-:W-:-:S15]  /*3700*/  R2UR UR42, R0 ;  /* 0x00000000002a72ca */ /* 0x002fde00000e0000 */
.L_x_71:
[----:B------:R-:W-:Y:S02]  /*3710*/  LEA R0, R10, UR26, 0x3 ;  /* 0x0000001a0a007c11 */ /* 0x000fe4000f8e18ff */
[----:B------:R-:W-:Y:S02]  /*3720*/  SHF.L.U32 R5, R9, 0x1f, RZ ;  /* 0x0000001f09057819 */ /* 0x000fe400000006ff */
[----:B------:R-:W-:Y:S01]  /*3730*/  PLOP3.LUT P0, PT, PT, PT, UP4, 0x80, 0x8 ;  /* 0x000000000008781c */ /* 0x000fe20003f0f048 */
[----:B------:R-:W-:Y:S01]  /*3740*/  VIADD R3, R0, 0xd0 ;  /* 0x000000d000037836 */ /* 0x000fe20000000000 */
[----:B-1----:R-:W1:Y:S02]  /*3750*/  SYNCS.PHASECHK.TRANS64.TRYWAIT P1, [R0+URZ+0xc0], R5 ;  /* 0x0000c005000075a7 */ /* 0x002e6400080211ff */
[----:B-1-3--:R-:W-:Y:S09]  /*3760*/  @!P1 BRA `(.L_x_65) ;  /* 0x0000004c007c9947 */ /* 0x00aff20003800000 */
.L_x_150:
[----:B------:R-:W-:Y:S01]  /*3770*/  LEA R4, R10, UR26, 0x4 ;  /* 0x0000001a0a047c11 */ /* 0x000fe2000f8e20ff */
[----:B------:R-:W-:Y:S01]  /*3780*/  @UP4 ULEA UR4, UR22, UR26, 0x3 ;  /* 0x0000001a16044291 */ /* 0x000fe2000f8e18ff */
[----:B------:R-:W-:Y:S01]  /*3790*/  PLOP3.LUT P2, PT, PT, PT, PT, 0x80, 0x8 ;  /* 0x000000000008781c */ /* 0x000fe20003f4f070 */
[----:B------:R-:W-:Y:S01]  /*37a0*/  ULEA UR30, UR31, UR26, 0x3 ;  /* 0x0000001a1f1e7291 */ /* 0x000fe2000f8e18ff */
[----:B------:R-:W-:Y:S01]  /*37b0*/  PRMT R3, RZ, 0x654, R3 ;  /* 0x00000654ff037816 */ /* 0x000fe20000000003 */
[----:B------:R-:W-:Y:S01]  /*37c0*/  ULEA UR11, UR31, UR42, 0x6 ;  /* 0x0000002a1f0b7291 */ /* 0x000fe2000f8e30ff */
[----:B-1----:R-:W1:Y:S01]  /*37d0*/  LDS.128 R4, [R4+0x150] ;  /* 0x0001500004047984 */ /* 0x002e620000000c00 */
[----:B------:R-:W-:Y:S02]  /*37e0*/  @P0 SHF.L.U32 R2, R8, 0x1f, RZ ;  /* 0x0000001f08020819 */ /* 0x000fe400000006ff */
[----:B------:R-:W-:Y:S01]  /*37f0*/  SHF.L.U32 R0, R11, 0x1f, RZ ;  /* 0x0000001f0b007819 */ /* 0x000fe200000006ff */
[----:B------:R-:W-:Y:S01]  /*3800*/  @!PT LDS RZ, [RZ] ;  /* 0x00000000fffff984 */ /* 0x000fe20000000800 */
[----:B------:R-:W-:Y:S01]  /*3810*/  @!PT LDS RZ, [RZ] ;  /* 0x00000000fffff984 */ /* 0x000fe20000000800 */
[----:B------:R-:W-:Y:S01]  /*3820*/  @!PT LDS RZ, [RZ] ;  /* 0x00000000fffff984 */ /* 0x000fe20000000800 */
[----:B------:R-:W-:Y:S01]  /*3830*/  @!PT LDS RZ, [RZ] ;  /* 0x00000000fffff984 */ /* 0x000fe20000000800 */
[----:B------:R2:W-:Y:S06]  /*3840*/  MEMBAR.ALL.CTA ;  /* 0x0000000000007992 */ /* 0x0005ec0000008000 */
[----:B--2---:R-:W2:Y:S02]  /*3850*/  FENCE.VIEW.ASYNC.S ;  /* 0x00000000000073c6 */ /* 0x004ea40000000000 */
[----:B--2---:R2:W-:Y:S01]  /*3860*/  SYNCS.ARRIVE.TRANS64.RED.A1T0 RZ, [R3+URZ], RZ ;  /* 0x000000ff03ff79a7 */ /* 0x0045e200081004ff */
[----:B------:R2:W3:Y:S01]  /*3870*/  @P0 SYNCS.PHASECHK.TRANS64.TRYWAIT P2, [UR4], R2 ;  /* 0x00000002ff0005a7 */ /* 0x0004e20008041104 */
[----:B-1----:R-:W-:Y:S01]  /*3880*/  LOP3.LUT P1, RZ, R6, 0x1, RZ, 0xc0, !PT ;  /* 0x0000000106ff7812 */ /* 0x002fe2000782c0ff */
[----:B------:R-:W1:Y:S02]  /*3890*/  SYNCS.PHASECHK.TRANS64.TRYWAIT P0, [UR30+0x100], R0 ;  /* 0x00010000ff0075a7 */ /* 0x000e64000800111e */
[----:B-123--:R-:W-:Y:S10]  /*38a0*/  @!P0 BRA `(.L_x_66) ;  /* 0x0000004c00408947 */ /* 0x00eff40003800000 */
.L_x_152:
[----:B------:R-:W-:Y:S01]  /*38b0*/  IADD3 R10, PT, PT, R10, 0x1, RZ ;  /* 0x000000010a0a7810 */ /* 0x000fe20007ffe0ff */
[----:B------:R-:W-:Y:S06]  /*38c0*/  BRA.U !UP4, `(.L_x_67) ;  /* 0x000000010cc07547 */ /* 0x000fec000b800000 */
[----:B------:R-:W-:Y:S01]  /*38d0*/  UPLOP3.LUT UP2, UPT, UPT, UPT, UPT, 0x40, 0x4 ;  /* 0x000000000004789c */ /* 0x000fe20003f4e870 */
[----:B------:R-:W-:Y:S01]  /*38e0*/  UMOV UR24, UR41 ;  /* 0x0000002900187c82 */ /* 0x000fe20008000000 */
[----:B------:R-:W-:Y:S01]  /*38f0*/  UMOV UR23, UR40 ;  /* 0x0000002800177c82 */ /* 0x000fe20008000000 */
[----:B------:R-:W-:-:S08]  /*3900*/  UMOV UR10, UR22 ;  /* 0x00000016000a7c82 */ /* 0x000fd00008000000 */
.L_x_70:
[----:B------:R-:W-:Y:S02]  /*3910*/  UIADD3 UR24, UPT, UPT, UR24, 0x1, URZ ;  /* 0x0000000118187890 */ /* 0x000fe4000fffe0ff */
[----:B--2---:R-:W-:Y:S02]  /*3920*/  ULEA UR5, UR10, UR26, 0x3 ;  /* 0x0000001a0a057291 */ /* 0x004fe4000f8e18ff */
[----:B------:R-:W-:Y:S01]  /*3930*/  UISETP.NE.AND UP3, UPT, UR24, URZ, UPT ;  /* 0x000000ff1800728c */ /* 0x000fe2000bf65270 */
[----:B---3--:R-:W-:Y:S10]  /*3940*/  @P2 BRA `(.L_x_68) ;  /* 0x00000000000c2947 */ /* 0x008ff40003800000 */
[----:B-1----:R-:W-:Y:S04]  /*3950*/  SHF.L.U32 R3, R8, 0x1f, RZ ;  /* 0x0000001f08037819 */ /* 0x002fe800000006ff */
[----:B------:R-:W1:Y:S02]  /*3960*/  SYNCS.PHASECHK.TRANS64.TRYWAIT P0, [UR5], R3 ;  /* 0x00000003ff0075a7 */ /* 0x000e640008001105 */
[----:B-1----:R-:W-:Y:S05]  /*3970*/  @!P0 BRA `(.L_x_69) ;  /* 0x0000004c00248947 */ /* 0x002fea0003800000 */
.L_x_68:
[----:B------:R-:W-:Y:S01]  /*3980*/  UISETP.NE.AND UP0, UPT, UR23, 0x1, UPT ;  /* 0x000000011700788c */ /* 0x000fe2000bf05270 */
[----:B------:R-:W-:Y:S01]  /*3990*/  PLOP3.LUT P2, PT, PT, PT, PT, 0x80, 0x8 ;  /* 0x000000000008781c */ /* 0x000fe20003f4f070 */
[----:B------:R-:W-:Y:S02]  /*39a0*/  UIADD3 UR4, UPT, UPT, UR10, 0x1, URZ ;  /* 0x000000010a047890 */ /* 0x000fe4000fffe0ff */
[----:B------:R-:W-:Y:S02]  /*39b0*/  UIADD3 UR25, UPT, UPT, UR5, 0x40, URZ ;  /* 0x0000004005197890 */ /* 0x000fe4000fffe0ff */
[----:B------:R-:W-:Y:S01]  /*39c0*/  UISETP.NE.AND UP1, UPT, UR4, 0x8, UPT ;  /* 0x000000080400788c */ /* 0x000fe2000bf25270 */
[----:B------:R-:W-:Y:S01]  /*39d0*/  PLOP3.LUT P0, PT, PT, PT, UP0, 0x80, 0x8 ;  /* 0x000000000008781c */ /* 0x000fe20003f0f008 */
[----:B------:R-:W-:Y:S02]  /*39e0*/  UIADD3 UR23, UPT, UPT, UR23, -0x1, URZ ;  /* 0xffffffff17177890 */ /* 0x000fe4000fffe0ff */
[----:B------:R-:W-:Y:S02]  /*39f0*/  USEL UR6, URZ, 0x1, UP1 ;  /* 0x00000001ff067887 */ /* 0x000fe40008800000 */
[----:B------:R-:W-:Y:S01]  /*3a00*/  USEL UR22, UR4, URZ, UP1 ;  /* 0x000000ff04167287 */ /* 0x000fe20008800000 */
[----:B------:R-:W-:Y:S01]  /*3a10*/  UMOV UR7, 0x40004040 ;  /* 0x4000404000077882 */ /* 0x000fe20000000000 */
[----:B------:R-:W-:Y:S02]  /*3a20*/  UMOV UR5, 0x40004040 ;  /* 0x4000404000057882 */ /* 0x000fe40000000000 */
[----:B------:R-:W-:Y:S01]  /*3a30*/  @UP0 ULEA UR4, UR22, UR26, 0x3 ;  /* 0x0000001a16040291 */ /* 0x000fe2000f8e18ff */
[----:B------:R-:W-:Y:S01]  /*3a40*/  LOP3.LUT R8, R8, UR6, RZ, 0x3c, !PT ;  /* 0x0000000608087c12 */ /* 0x000fe2000f8e3cff */
[----:B------:R-:W-:Y:S01]  /*3a50*/  ULEA UR6, UR10, UR29, 0x9 ;  /* 0x0000001d0a067291 */ /* 0x000fe2000f8e48ff */
[----:B------:R-:W-:Y:S02]  /*3a60*/  UMOV UR21, 0x40004040 ;  /* 0x4000404000157882 */ /* 0x000fe40000000000 */
[----:B-1----:R-:W-:Y:S01]  /*3a70*/  @P0 SHF.L.U32 R0, R8, 0x1f, RZ ;  /* 0x0000001f08000819 */ /* 0x002fe200000006ff */
[----:B------:R-:W-:Y:S02]  /*3a80*/  UIADD3 UR20, UPT, UPT, UR6, 0x2, URZ ;  /* 0x0000000206147890 */ /* 0x000fe4000fffe0ff */
[----:B------:R-:W-:Y:S01]  /*3a90*/  UIADD3 UR16, UPT, UPT, UR6, 0x4, URZ ;  /* 0x0000000406107890 */ /* 0x000fe2000fffe0ff */
[----:B------:R2:W3:Y:S01]  /*3aa0*/  @P0 SYNCS.PHASECHK.TRANS64.TRYWAIT P2, [UR4], R0 ;  /* 0x00000000ff0005a7 */ /* 0x0004e20008041104 */
[----:B------:R-:W-:Y:S02]  /*3ab0*/  ULEA UR4, UR10, UR28, 0xa ;  /* 0x0000001c0a047291 */ /* 0x000fe4000f8e50ff */
[----:B------:R-:W-:Y:S02]  /*3ac0*/  UIADD3 UR12, UPT, UPT, UR6, 0x6, URZ ;  /* 0x00000006060c7890 */ /* 0x000fe4000fffe0ff */
[----:B------:R-:W-:Y:S02]  /*3ad0*/  UIADD3 UR18, UPT, UPT, UR4, 0x2, URZ ;  /* 0x0000000204127890 */ /* 0x000fe4000fffe0ff */
[----:B------:R-:W-:Y:S02]  /*3ae0*/  UIADD3 UR14, UPT, UPT, UR4, 0x4, URZ ;  /* 0x00000004040e7890 */ /* 0x000fe4000fffe0ff */
[----:B------:R-:W-:Y:S01]  /*3af0*/  UIADD3 UR8, UPT, UPT, UR4, 0x6, URZ ;  /* 0x0000000604087890 */ /* 0x000fe2000fffe0ff */
[----:B------:R2:W-:Y:S01]  /*3b00*/  UTCHMMA gdesc[UR4], gdesc[UR6], tmem[UR11], tmem[UR38], idesc[UR39], UP2 ;  /* 0x00ff2606040075ea */ /* 0x0005e2000900000b */
[----:B------:R-:W-:Y:S01]  /*3b10*/  UPLOP3.LUT UP2, UPT, UPT, UPT, UPT, 0x80, 0x8 ;  /* 0x000000000008789c */ /* 0x000fe20003f4f070 */
[----:B------:R-:W-:Y:S01]  /*3b20*/  UMOV UR19, 0x40004040 ;  /* 0x4000404000137882 */ /* 0x000fe20000000000 */
[----:B------:R-:W-:Y:S01]  /*3b30*/  UMOV UR17, 0x40004040 ;  /* 0x4000404000117882 */ /* 0x000fe20000000000 */
[----:B------:R2:W-:Y:S01]  /*3b40*/  UTCHMMA gdesc[UR18], gdesc[UR20], tmem[UR11], tmem[UR36], idesc[UR37], UPT ;  /* 0x00ff2414120075ea */ /* 0x0005e2000b80000b */
[----:B------:R-:W-:Y:S01]  /*3b50*/  UMOV UR15, 0x40004040 ;  /* 0x40004040000f7882 */ /* 0x000fe20000000000 */
[----:B------:R-:W-:Y:S01]  /*3b60*/  UMOV UR13, 0x40004040 ;  /* 0x40004040000d7882 */ /* 0x000fe20000000000 */
[----:B------:R-:W-:Y:S01]  /*3b70*/  UMOV UR9, 0x40004040 ;  /* 0x4000404000097882 */ /* 0x000fe20000000000 */
[----:B------:R2:W-:Y:S01]  /*3b80*/  UTCHMMA gdesc[UR14], gdesc[UR16], tmem[UR11], tmem[UR34], idesc[UR35], UPT ;  /* 0x00ff22100e0075ea */ /* 0x0005e2000b80000b */
[----:B------:R2:W-:Y:S01]  /*3b90*/  UTCHMMA gdesc[UR8], gdesc[UR12], tmem[UR11], tmem[UR32], idesc[UR33], UPT ;  /* 0x00ff200c080075ea */ /* 0x0005e2000b80000b */
[----:B------:R2:W-:Y:S01]  /*3ba0*/  UTCBAR.MULTICAST [UR25], URZ, UR27 ;  /* 0x000000ff190073e9 */ /* 0x0005e2000800081b */
[----:B------:R-:W-:Y:S01]  /*3bb0*/  UMOV UR10, UR22 ;  /* 0x00000016000a7c82 */ /* 0x000fe20008000000 */
[----:B------:R-:W-:Y:S05]  /*3bc0*/  BRA.U UP3, `(.L_x_70) ;  /* 0xfffffffd03507547 */ /* 0x000fea000b83ffff */
.L_x_67:
[----:B--2---:R-:W-:Y:S01]  /*3bd0*/  UIADD3 UR4, UPT, UPT, UR31, 0x1, URZ ;  /* 0x000000011f047890 */ /* 0x004fe2000fffe0ff */
[C---:B------:R-:W-:Y:S01]  /*3be0*/  ISETP.NE.AND P0, PT, R10.reuse, 0x2, PT ;  /* 0x000000020a00780c */ /* 0x040fe20003f05270 */
[----:B------:R-:W-:Y:S02]  /*3bf0*/  UIADD3 UR5, UPT, UPT, UR30, 0xe0, URZ ;  /* 0x000000e01e057890 */ /* 0x000fe4000fffe0ff */
[----:B------:R-:W-:Y:S01]  /*3c00*/  UISETP.NE.AND UP0, UPT, UR4, 0x4, UPT ;  /* 0x000000040400788c */ /* 0x000fe2000bf05270 */
[----:B-1----:R-:W-:Y:S02]  /*3c10*/  SEL R0, RZ, 0x1, P0 ;  /* 0x00000001ff007807 */ /* 0x002fe40000000000 */
[----:B------:R-:W-:Y:S01]  /*3c20*/  SEL R10, R10, RZ, P0 ;  /* 0x000000ff0a0a7207 */ /* 0x000fe20000000000 */
[----:B------:R-:W-:Y:S01]  /*3c30*/  USEL UR6, URZ, 0x1, UP0 ;  /* 0x00000001ff067887 */ /* 0x000fe20008000000 */
[----:B------:R-:W-:Y:S01]  /*3c40*/  LOP3.LUT R9, R9, R0, RZ, 0x3c, !PT ;  /* 0x0000000009097212 */ /* 0x000fe200078e3cff */
[----:B------:R-:W-:Y:S01]  /*3c50*/  USEL UR31, UR4, URZ, UP0 ;  /* 0x000000ff041f7287 */ /* 0x000fe20008000000 */
[----:B------:R1:W-:Y:S03]  /*3c60*/  UTCBAR [UR5], URZ ;  /* 0x000000ff050073e9 */ /* 0x0003e600080000ff */
[----:B------:R-:W-:Y:S01]  /*3c70*/  LOP3.LUT R11, R11, UR6, RZ, 0x3c, !PT ;  /* 0x000000060b0b7c12 */ /* 0x000fe2000f8e3cff */
[----:B------:R-:W-:Y:S07]  /*3c80*/  @P1 BRA `(.L_x_71) ;  /* 0xfffffff800a01947 */ /* 0x000fee000383ffff */
[----:B------:R-:W2:Y:S01]  /*3c90*/  S2UR UR8, SR_CgaCtaId ;  /* 0x00000000000879c3 */ /* 0x000ea20000008800 */
[----:B------:R-:W-:Y:S01]  /*3ca0*/  ELECT P0, URZ, PT ;  /* 0x0000000000ff782f */ /* 0x000fe20003800000 */
[----:B------:R-:W-:Y:S01]  /*3cb0*/  IMAD.MOV.U32 R0, RZ, RZ, 0x1 ;  /* 0x00000001ff007424 */ /* 0x000fe200078e00ff */
[----:B------:R-:W-:Y:S01]  /*3cc0*/  UIADD3 UR26, UPT, UPT, UR26, 0x100, URZ ;  /* 0x000001001a1a7890 */ /* 0x000fe2000fffe0ff */
[----:B------:R-:W-:Y:S01]  /*3cd0*/  SHF.L.U32 R3, R11, 0x1f, RZ ;  /* 0x0000001f0b037819 */ /* 0x000fe200000006ff */
[----:B------:R-:W-:-:S03]  /*3ce0*/  UMOV UR4, 0x40 ;  /* 0x0000004000047882 */ /* 0x000fc60000000000 */
[----:B------:R-:W-:Y:S01]  /*3cf0*/  UVIRTCOUNT.DEALLOC.SMPOOL 0x80 ;  /* 0x000000800000784c */ /* 0x000fe20000000000 */
[----:B--2---:R-:W-:Y:S02]  /*3d00*/  ULEA UR8, UR8, UR4, 0x18 ;  /* 0x0000000408087291 */ /* 0x004fe4000f8ec0ff */
[----:B------:R-:W-:-:S07]  /*3d10*/  ULEA UR4, UR31, UR26, 0x3 ;  /* 0x0000001a1f047291 */ /* 0x000fce000f8e18ff */
[----:B------:R2:W-:Y:S02]  /*3d20*/  @P0 STS.U8 [UR8+0x1c], R0 ;  /* 0x00001c00ff000988 */ /* 0x0005e40008000008 */
[----:B------:R-:W4:Y:S02]  /*3d30*/  SYNCS.PHASECHK.TRANS64.TRYWAIT P0, [UR4], R3 ;  /* 0x00000003ff0075a7 */ /* 0x000f240008001104 */
[----:B--2-4-:R-:W-:Y:S05]  /*3d40*/  @!P0 BRA `(.L_x_72) ;  /* 0x0000004800488947 */ /* 0x014fea0003800000 */
.L_x_155:
[----:B------:R-:W-:-:S04]  /*3d50*/  UIADD3 UR4, UPT, UPT, UR31, 0x1, URZ ;  /* 0x000000011f047890 */ /* 0x000fc8000fffe0ff */
[----:B------:R-:W-:-:S04]  /*3d60*/  UISETP.NE.AND UP0, UPT, UR4, 0x4, UPT ;  /* 0x000000040400788c */ /* 0x000fc8000bf05270 */
[----:B------:R-:W-:Y:S02]  /*3d70*/  USEL UR6, URZ, 0x1, UP0 ;  /* 0x00000001ff067887 */ /* 0x000fe40008000000 */
[----:B------:R-:W-:-:S04]  /*3d80*/  USEL UR4, UR4, URZ, UP0 ;  /* 0x000000ff04047287 */ /* 0x000fc80008000000 */
[----:B-1----:R-:W-:Y:S01]  /*3d90*/  ULEA UR5, UR4, UR26, 0x3 ;  /* 0x0000001a04057291 */ /* 0x002fe2000f8e18ff */
[----:B------:R-:W-:-:S04]  /*3da0*/  LOP3.LUT R2, R11, UR6, RZ, 0x3c, !PT ;  /* 0x000000060b027c12 */ /* 0x000fc8000f8e3cff */
[----:B--2---:R-:W-:-:S04]  /*3db0*/  SHF.L.U32 R3, R2, 0x1f, RZ ;  /* 0x0000001f02037819 */ /* 0x004fc800000006ff */
[----:B------:R-:W1:Y:S02]  /*3dc0*/  SYNCS.PHASECHK.TRANS64.TRYWAIT P0, [UR5], R3 ;  /* 0x00000003ff0075a7 */ /* 0x000e640008001105 */
[----:B-1----:R-:W-:Y:S05]  /*3dd0*/  @!P0 BRA `(.L_x_73) ;  /* 0x00000048003c8947 */ /* 0x002fea0003800000 */
.L_x_157:
        /* <DEDUP_REMOVED lines=9> */
.L_x_159:
[----:B------:R-:W-:-:S04]  /*3e70*/  UIADD3 UR4, UPT, UPT, UR4, 0x1, URZ ;  /* 0x0000000104047890 */ /* 0x000fc8000fffe0ff */
[----:B------:R-:W-:-:S04]  /*3e80*/  UISETP.NE.AND UP0, UPT, UR4, 0x4, UPT ;  /* 0x000000040400788c */ /* 0x000fc8000bf05270 */
[----:B------:R-:W-:Y:S02]  /*3e90*/  USEL UR5, URZ, 0x1, UP0 ;  /* 0x00000001ff057887 */ /* 0x000fe40008000000 */
[----:B------:R-:W-:-:S04]  /*3ea0*/  USEL UR4, UR4, URZ, UP0 ;  /* 0x000000ff04047287 */ /* 0x000fc80008000000 */
[----:B------:R-:W-:Y:S01]  /*3eb0*/  ULEA UR4, UR4, UR26, 0x3 ;  /* 0x0000001a04047291 */ /* 0x000fe2000f8e18ff */
[----:B-1----:R-:W-:-:S04]  /*3ec0*/  LOP3.LUT R3, R2, UR5, RZ, 0x3c, !PT ;  /* 0x0000000502037c12 */ /* 0x002fc8000f8e3cff */
[----:B------:R-:W-:-:S04]  /*3ed0*/  SHF.L.U32 R3, R3, 0x1f, RZ ;  /* 0x0000001f03037819 */ /* 0x000fc800000006ff */
[----:B------:R-:W1:Y:S02]  /*3ee0*/  SYNCS.PHASECHK.TRANS64.TRYWAIT P0, [UR4], R3 ;  /* 0x00000003ff0075a7 */ /* 0x000e640008001104 */
[----:B-1----:R-:W-:Y:S05]  /*3ef0*/  @!P0 BRA `(.L_x_75) ;  /* 0x0000004800248947 */ /* 0x002fea0003800000 */
.L_x_161:
[----:B------:R-:W-:Y:S01]  /*3f00*/  NOP ;  /* 0x0000000000007918 */ /* 0x000fe20000000000 */
[----:B-1----:R-:W1:Y:S01]  /*3f10*/  LDS R0, [UR8+0x14] ;  /* 0x00001408ff007984 */ /* 0x002e620008000800 */
[----:B------:R-:W-:Y:S01]  /*3f20*/  ULOP3.LUT UR4, UR42, 0xffff, URZ, 0xc0, !UPT ;  /* 0x0000ffff2a047892 */ /* 0x000fe2000f8ec0ff */
[----:B------:R-:W-:Y:S01]  /*3f30*/  UMOV UR5, 0xffff ;  /* 0x0000ffff00057882 */ /* 0x000fe20000000000 */
[----:B------:R-:W-:Y:S02]  /*3f40*/  UMOV UR6, 0x1 ;  /* 0x0000000100067882 */ /* 0x000fe40000000000 */
[----:B------:R-:W-:-:S04]  /*3f50*/  USHF.R.U32.HI UR4, URZ, 0x5, UR4 ;  /* 0x00000005ff047899 */ /* 0x000fc80008011604 */
[----:B------:R-:W-:Y:S02]  /*3f60*/  USHF.L.U32 UR5, UR5, UR4, URZ ;  /* 0x0000000405057299 */ /* 0x000fe400080006ff */
[----:B------:R-:W-:-:S04]  /*3f70*/  USHF.L.U32 UR4, UR6, UR4, URZ ;  /* 0x0000000406047299 */ /* 0x000fc800080006ff */
[----:B-1----:R-:W-:-:S04]  /*3f80*/  LOP3.LUT R0, R0, UR5, RZ, 0xc0, !PT ;  /* 0x0000000500007c12 */ /* 0x002fc8000f8ec0ff */
[----:B------:R-:W-:-:S13]  /*3f90*/  ISETP.NE.AND P0, PT, R0, UR5, PT ;  /* 0x0000000500007c0c */ /* 0x000fda000bf05270 */
[----:B------:R-:W-:Y:S05]  /*3fa0*/  @P0 BRA `(.L_x_76) ;  /* 0x0000000000580947 */ /* 0x000fea0003800000 */
[----:B------:R-:W1:Y:S02]  /*3fb0*/  LDS R0, [UR8+0x18] ;  /* 0x00001808ff007984 */ /* 0x000e640008000800 */
[----:B-1----:R-:W-:-:S04]  /*3fc0*/  LOP3.LUT R0, R0, UR4, RZ, 0xc0, !PT ;  /* 0x0000000400007c12 */ /* 0x002fc8000f8ec0ff */
[----:B------:R-:W-:-:S13]  /*3fd0*/  ISETP.NE.AND P0, PT, R0, UR4, PT ;  /* 0x0000000400007c0c */ /* 0x000fda000bf05270 */
[----:B------:R-:W-:Y:S05]  /*3fe0*/  @P0 BRA `(.L_x_77) ;  /* 0x00000000003c0947 */ /* 0x000fea0003800000 */
[----:B------:R-:W1:Y:S01]  /*3ff0*/  S2R R2, SR_LANEID ;  /* 0x0000000000027919 */ /* 0x000e620000000000 */
[----:B------:R-:W-:Y:S01]  /*4000*/  ULOP3.LUT UR5, URZ, UR5, URZ, 0x33, !UPT ;  /* 0x00000005ff057292 */ /* 0x000fe2000f8e33ff */
[----:B------:R-:W-:Y:S01]  /*4010*/  LOP3.LUT R4, RZ, UR4, RZ, 0x33, !PT ;  /* 0x00000004ff047c12 */ /* 0x000fe2000f8e33ff */
[----:B------:R-:W-:Y:S02]  /*4020*/  VOTEU.ANY UR4, UPT, PT ;  /* 0x0000000000047886 */ /* 0x000fe400038e0100 */
[----:B------:R-:W-:Y:S01]  /*4030*/  UFLO.U32 UR4, UR4 ;  /* 0x00000004000472bd */ /* 0x000fe200080e0000 */
[----:B------:R-:W2:Y:S01]  /*4040*/  REDUX UR6, R4 ;  /* 0x00000000040673c4 */ /* 0x000ea20000000000 */
[----:B------:R-:W-:-:S06]  /*4050*/  IMAD.U32 R0, RZ, RZ, UR5 ;  /* 0x00000005ff007e24 */ /* 0x000fcc000f8e00ff */
[----:B------:R4:W-:Y:S01]  /*4060*/  UTCATOMSWS.AND URZ, UR5 ;  /* 0x0000000500ff79e3 */ /* 0x0009e20008000000 */
[----:B------:R-:W3:Y:S01]  /*4070*/  REDUX UR7, R0 ;  /* 0x00000000000773c4 */ /* 0x000ee20000000000 */
[----:B-1----:R-:W-:Y:S01]  /*4080*/  ISETP.EQ.U32.AND P0, PT, R2, UR4, PT ;  /* 0x0000000402007c0c */ /* 0x002fe2000bf02070 */
[----:B--2---:R-:W-:Y:S01]  /*4090*/  IMAD.U32 R2, RZ, RZ, UR6 ;  /* 0x00000006ff027e24 */ /* 0x004fe2000f8e00ff */
[----:B---3--:R-:W-:-:S11]  /*40a0*/  MOV R3, UR7 ;  /* 0x0000000700037c02 */ /* 0x008fd60008000f00 */
[----:B------:R4:W-:Y:S04]  /*40b0*/  @P0 ATOMS.AND RZ, [UR8+0x14], R3 ;  /* 0x00001403ffff098c */ /* 0x0009e8000a800008 */
[----:B------:R4:W-:Y:S01]  /*40c0*/  @P0 ATOMS.AND RZ, [UR8+0x18], R2 ;  /* 0x00001802ffff098c */ /* 0x0009e2000a800008 */
[----:B------:R-:W-:Y:S05]  /*40d0*/  BRA `(.L_x_78) ;  /* 0x0000000000147947 */ /* 0x000fea0003800000 */
.L_x_77:
[----:B------:R-:W-:Y:S02]  /*40e0*/  MOV R2, 0x4100 ;  /* 0x0000410000027802 */ /* 0x000fe40000000f00 */
[----:B---3-5:R-:W-:Y:S05]  /*40f0*/  CALL.REL.NOINC `($__internal_0_$__cuda_sm10x_tcgen05_guardrail_trap_col_being_dealloced_not_returned_by_alloc) ;  /* 0x0000004800987944 */ /* 0x028fea0003c00000 */
[----:B------:R-:W-:Y:S05]  /*4100*/  BRA `(.L_x_78) ;  /* 0x0000000000087947 */ /* 0x000fea0003800000 */
.L_x_76:
[----:B------:R-:W-:Y:S02]  /*4110*/  MOV R2, 0x4130 ;  /* 0x0000413000027802 */ /* 0x000fe40000000f00 */
[----:B---3-5:R-:W-:Y:S05]  /*4120*/  CALL.REL.NOINC `($__internal_2_$__cuda_sm10x_tcgen05_guardrail_trap_unallocated_columns_being_dealloced) ;  /* 0x0000004800a47944 */ /* 0x028fea0003c00000 */
.L_x_78:
[----:B------:R-:W-:Y:S01]  /*4130*/  NOP ;  /* 0x0000000000007918 */ /* 0x000fe20000000000 */
[----:B----4-:R-:W-:Y:S05]  /*4140*/  EXIT ;  /* 0x000000000000794d */ /* 0x010fea0003800000 */
.L_x_60:
[----:B------:R-:W-:-:S09]  /*4150*/  UISETP.NE.OR UP0, UPT, UR22, 0x3, !UP3 ;  /* 0x000000031600788c */ /* 0x000fd2000df05670 */
[----:B------:R-:W-:Y:S05]  /*4160*/  BRA.U UP0, `(.L_x_79) ;  /* 0x0000000d00fc7547 */ /* 0x000fea000b800000 */
[----:B------:R-:W1:Y:S01]  /*4170*/  S2UR UR6, SR_CgaCtaId ;  /* 0x00000000000679c3 */ /* 0x000e620000008800 */
[----:B------:R-:W2:Y:S01]  /*4180*/  LDCU UR28, c[0x0][0x370] ;  /* 0x00006e00ff1c77ac */ /* 0x000ea20008000800 */
[----:B------:R-:W-:Y:S02]  /*4190*/  HFMA2 R13, -RZ, RZ, 0, 0 ;  /* 0x00000000ff0d7431 */ /* 0x000fe400000001ff */
[----:B------:R-:W-:Y:S01]  /*41a0*/  IMAD.MOV.U32 R15, RZ, RZ, 0x1 ;  /* 0x00000001ff0f7424 */ /* 0x000fe200078e00ff */
[----:B------:R-:W-:Y:S01]  /*41b0*/  MOV R7, 0x2000 ;  /* 0x0000200000077802 */ /* 0x000fe20000000f00 */
[----:B------:R-:W2:Y:S01]  /*41c0*/  LDCU.128 UR32, c[0x0][0xb10] ;  /* 0x00016200ff2077ac */ /* 0x000ea20008000c00 */
[----:B------:R-:W-:Y:S01]  /*41d0*/  IMAD.MOV.U32 R14, RZ, RZ, RZ ;  /* 0x000000ffff0e7224 */ /* 0x000fe200078e00ff */
[----:B------:R-:W3:Y:S01]  /*41e0*/  LDC.64 R16, c[0x0][0x348] ;  /* 0x0000d200ff107b82 */ /* 0x000ee20000000a00 */
[----:B------:R-:W4:Y:S01]  /*41f0*/  LDCU UR27, c[0x0][0x374] ;  /* 0x00006e80ff1b77ac */ /* 0x000f220008000800 */
[----:B------:R-:W4:Y:S06]  /*4200*/  LDCU UR15, c[0x0][0xb0c] ;  /* 0x00016180ff0f77ac */ /* 0x000f2c0008000800 */
[----:B------:R-:W3:Y:S01]  /*4210*/  LDC.64 R2, c[0x0][0x888] ;  /* 0x00022200ff027b82 */ /* 0x000ee20000000a00 */
[----:B------:R-:W4:Y:S01]  /*4220*/  LDCU UR38, c[0x0][0xb20] ;  /* 0x00016400ff2677ac */ /* 0x000f220008000800 */
[----:B------:R-:W4:Y:S06]  /*4230*/  LDCU UR4, c[0x0][0xb30] ;  /* 0x00016600ff0477ac */ /* 0x000f2c0008000800 */
[----:B------:R-:W3:Y:S01]  /*4240*/  LDC.64 R4, c[0x0][0x890] ;  /* 0x00022400ff047b82 */ /* 0x000ee20000000a00 */
[----:B------:R-:W-:Y:S01]  /*4250*/  UMOV UR24, 0x400 ;  /* 0x0000040000187882 */ /* 0x000fe20000000000 */
[----:B------:R-:W-:-:S02]  /*4260*/  UPLOP3.LUT UP3, UPT, UPT, UPT, UPT, 0x40, 0x4 ;  /* 0x000000000004789c */ /* 0x000fc40003f6e870 */
[----:B-1----:R-:W-:Y:S02]  /*4270*/  ULEA UR24, UR6, UR24, 0x18 ;  /* 0x0000001806187291 */ /* 0x002fe4000f8ec0ff */
[----:B--2---:R-:W-:Y:S02]  /*4280*/  UIMAD.WIDE.U32 UR6, UR28, UR32, URZ ;  /* 0x000000201c0672a5 */ /* 0x004fe4000f8e00ff */
[----:B----4-:R-:W-:Y:S02]  /*4290*/  UIMAD.WIDE.U32 UR8, UR27, UR35, URZ ;  /* 0x000000231b0872a5 */ /* 0x010fe4000f8e00ff */
[----:B------:R-:W-:Y:S02]  /*42a0*/  UISETP.GE.AND UP0, UPT, UR40, 0x1, UPT ;  /* 0x000000012800788c */ /* 0x000fe4000bf06270 */
[----:B------:R-:W-:Y:S01]  /*42b0*/  UISETP.NE.AND UP4, UPT, UR40, 0x1, UPT ;  /* 0x000000012800788c */ /* 0x000fe2000bf85270 */
[----:B------:R-:W-:Y:S02]  /*42c0*/  UMOV UR6, UR7 ;  /* 0x0000000700067c82 */ /* 0x000fe40008000000 */
[----:B------:R-:W-:Y:S01]  /*42d0*/  UMOV UR29, UR9 ;  /* 0x00000009001d7c82 */ /* 0x000fe20008000000 */
[----:B------:R-:W1:Y:S01]  /*42e0*/  LDCU.64 UR16, c[0x0][0xb28] ;  /* 0x00016500ff1077ac */ /* 0x000e620008000a00 */
[----:B------:R-:W-:-:S02]  /*42f0*/  UISETP.NE.AND UP6, UPT, UR15, 0x1, UPT ;  /* 0x000000010f00788c */ /* 0x000fc4000bfc5270 */
[----:B------:R-:W-:Y:S02]  /*4300*/  UISETP.NE.AND UP5, UPT, UR34, 0x1, UPT ;  /* 0x000000012200788c */ /* 0x000fe4000bfa5270 */
[----:B------:R-:W-:Y:S02]  /*4310*/  USHF.R.U32.HI UR31, URZ, UR33, UR6 ;  /* 0x00000021ff1f7299 */ /* 0x000fe40008011606 */
[----:B------:R-:W-:Y:S02]  /*4320*/  USHF.R.U32.HI UR29, URZ, UR38, UR29 ;  /* 0x00000026ff1d7299 */ /* 0x000fe4000801161d */
[----:B------:R-:W-:Y:S01]  /*4330*/  UISETP.NE.AND UP2, UPT, UR4, 0x1, UPT ;  /* 0x000000010400788c */ /* 0x000fe2000bf45270 */
[----:B------:R-:W-:-:S10]  /*4340*/  UMOV UR12, URZ ;  /* 0x000000ff000c7c82 */ /* 0x000fd40008000000 */
.L_x_88:
[C---:B------:R-:W-:Y:S02]  /*4350*/  LEA R12, R14.reuse, UR24, 0x3 ;  /* 0x000000180e0c7c11 */ /* 0x040fe4000f8e18ff */
[----:B------:R-:W-:Y:S02]  /*4360*/  SHF.L.U32 R9, R13, 0x1f, RZ ;  /* 0x0000001f0d097819 */ /* 0x000fe400000006ff */
[----:B------:R-:W-:Y:S02]  /*4370*/  LEA R10, R14, UR24, 0x4 ;  /* 0x000000180e0a7c11 */ /* 0x000fe4000f8e20ff */
[----:B------:R-:W2:Y:S02]  /*4380*/  SYNCS.PHASECHK.TRANS64.TRYWAIT P0, [R12+URZ+0xc0], R9 ;  /* 0x0000c0090c0075a7 */ /* 0x000ea400080011ff */
[----:B--2-4-:R-:W-:Y:S05]  /*4390*/  @!P0 BRA `(.L_x_80) ;  /* 0x0000004400148947 */ /* 0x014fea0003800000 */
.L_x_162:
[----:B--2---:R-:W2:Y:S01]  /*43a0*/  LDS.128 R8, [R10+0x150] ;  /* 0x000150000a087984 */ /* 0x004ea20000000c00 */
[----:B------:R-:W-:Y:S01]  /*43b0*/  UISETP.GE.AND UP0, UPT, UR40, 0x1, UPT ;  /* 0x000000012800788c */ /* 0x000fe2000bf06270 */
[----:B------:R-:W-:Y:S01]  /*43c0*/  @!PT LDS RZ, [RZ] ;  /* 0x00000000fffff984 */ /* 0x000fe20000000800 */
[----:B------:R-:W-:Y:S01]  /*43d0*/  @!PT LDS RZ, [RZ] ;  /* 0x00000000fffff984 */ /* 0x000fe20000000800 */
[----:B------:R-:W-:Y:S01]  /*43e0*/  @!PT LDS RZ, [RZ] ;  /* 0x00000000fffff984 */ /* 0x000fe20000000800 */
[----:B------:R-:W-:Y:S01]  /*43f0*/  @!PT LDS RZ, [RZ] ;  /* 0x00000000fffff984 */ /* 0x000fe20000000800 */
[----:B------:R4:W-:Y:S06]  /*4400*/  MEMBAR.ALL.CTA ;  /* 0x0000000000007992 */ /* 0x0009ec0000008000 */
[----:B----4-:R-:W4:Y:S01]  /*4410*/  FENCE.VIEW.ASYNC.S ;  /* 0x00000000000073c6 */ /* 0x010f220000000000 */
[----:B--2---:R-:W-:Y:S11]  /*4420*/  LOP3.LUT P0, RZ, R10, 0x1, RZ, 0xc0, !PT ;  /* 0x000000010aff7812 */ /* 0x004ff6000780c0ff */
[----:B------:R-:W-:Y:S02]  /*4430*/  @!UPT UIADD3 URZ, UPT, UPT, URZ, URZ, URZ ;  /* 0x000000fffffff290 */ /* 0x000fe4000fffe0ff */
[----:B----4-:R-:W-:Y:S01]  /*4440*/  VOTEU.ANY UP1, P0 ;  /* 0x0000000000ff7886 */ /* 0x010fe20000020100 */
[----:B------:R-:W-:Y:S11]  /*4450*/  PLOP3.LUT P0, PT, PT, PT, UP1, 0x80, 0x8 ;  /* 0x000000000008781c */ /* 0x000ff60003f0f018 */
[----:B------:R-:W-:Y:S02]  /*4460*/  @!UPT UIADD3 URZ, UPT, UPT, URZ, URZ, URZ ;  /* 0x000000fffffff290 */ /* 0x000fe4000fffe0ff */
[----:B------:R-:W-:Y:S02]  /*4470*/  @P0 SHF.R.U32.HI R0, RZ, 0x10, R9 ;  /* 0x00000010ff000819 */ /* 0x000fe40000011609 */
[----:B------:R-:W-:Y:S02]  /*4480*/  @P0 MOV R6, R8 ;  /* 0x0000000800060202 */ /* 0x000fe40000000f00 */
[----:B------:R-:W-:Y:S01]  /*4490*/  @P0 R2UR UR4, R0 ;  /* 0x00000000000402ca */ /* 0x000fe200000e0000 */
[----:B------:R-:W-:Y:S01]  /*44a0*/  VIADD R0, R12, 0xd0 ;  /* 0x000000d00c007836 */ /* 0x000fe20000000000 */
[----:B------:R-:W-:Y:S02]  /*44b0*/  @P0 LOP3.LUT R8, R9, 0xffff, RZ, 0xc0, !PT ;  /* 0x0000ffff09080812 */ /* 0x000fe400078ec0ff */
[----:B------:R-:W-:Y:S02]  /*44c0*/  @P0 R2UR UR6, R6 ;  /* 0x00000000060602ca */ /* 0x000fe400000e0000 */
[----:B------:R-:W-:Y:S02]  /*44d0*/  PRMT R0, RZ, 0x654, R0 ;  /* 0x00000654ff007816 */ /* 0x000fe40000000000 */
[----:B------:R-:W-:Y:S02]  /*44e0*/  @P0 R2UR UR5, R8 ;  /* 0x00000000080502ca */ /* 0x000fe400000e0000 */
[----:B------:R2:W-:Y:S03]  /*44f0*/  SYNCS.ARRIVE.TRANS64.RED.A1T0 RZ, [R0+URZ], RZ ;  /* 0x000000ff00ff79a7 */ /* 0x0005e600081004ff */
[----:B------:R-:W-:Y:S04]  /*4500*/  @UP1 UMOV UR26, UR4 ;  /* 0x00000004001a1c82 */ /* 0x000fe80008000000 */
[----:B------:R-:W-:Y:S04]  /*4510*/  @UP1 UMOV UR14, UR6 ;  /* 0x00000006000e1c82 */ /* 0x000fe80008000000 */
[----:B------:R-:W-:Y:S01]  /*4520*/  @UP1 UMOV UR13, UR5 ;  /* 0x00000005000d1c82 */ /* 0x000fe20008000000 */
[----:B------:R-:W-:Y:S05]  /*4530*/  BRA.U !UP0, `(.L_x_81) ;  /* 0x0000000108a47547 */ /* 0x000fea000b800000 */
[----:B------:R-:W-:Y:S02]  /*4540*/  UIMAD.WIDE.U32 UR8, UR13, UR35, URZ ;  /* 0x000000230d0872a5 */ /* 0x000fe4000f8e00ff */
[----:B------:R-:W-:Y:S02]  /*4550*/  UIMAD.WIDE.U32 UR10, UR14, UR32, URZ ;  /* 0x000000200e0a72a5 */ /* 0x000fe4000f8e00ff */
[----:B------:R-:W-:Y:S02]  /*4560*/  USEL UR4, UR27, UR29, !UP5 ;  /* 0x0000001d1b047287 */ /* 0x000fe4000e800000 */
[----:B------:R-:W-:Y:S02]  /*4570*/  USEL UR7, UR28, UR31, !UP6 ;  /* 0x0000001f1c077287 */ /* 0x000fe4000f000000 */
[----:B-1----:R-:W-:Y:S02]  /*4580*/  UIMAD.WIDE.U32 UR18, UR4, UR16, URZ ;  /* 0x00000010041272a5 */ /* 0x002fe4000f8e00ff */
[----:B------:R-:W-:Y:S01]  /*4590*/  UIMAD.WIDE.U32 UR20, UR7, UR16, URZ ;  /* 0x00000010071472a5 */ /* 0x000fe2000f8e00ff */
[----:B------:R-:W-:Y:S02]  /*45a0*/  UMOV UR5, UR9 ;  /* 0x0000000900057c82 */ /* 0x000fe40008000000 */
[----:B------:R-:W-:Y:S03]  /*45b0*/  USHF.R.U32.HI UR6, URZ, UR38, UR5 ;  /* 0x00000026ff067299 */ /* 0x000fe60008011605 */
[----:B------:R-:W-:Y:S01]  /*45c0*/  UMOV UR5, UR11 ;  /* 0x0000000b00057c82 */ /* 0x000fe20008000000 */
[----:B------:R-:W-:Y:S02]  /*45d0*/  USEL UR6, UR13, UR6, !UP5 ;  /* 0x000000060d067287 */ /* 0x000fe4000e800000 */
[----:B------:R-:W-:Y:S02]  /*45e0*/  USHF.R.U32.HI UR8, URZ, UR33, UR5 ;  /* 0x00000021ff087299 */ /* 0x000fe40008011605 */
[----:B------:R-:W-:Y:S01]  /*45f0*/  UIMAD.WIDE.U32 UR10, UR6, UR16, URZ ;  /* 0x00000010060a72a5 */ /* 0x000fe2000f8e00ff */
[----:B------:R-:W-:Y:S02]  /*4600*/  UMOV UR5, UR19 ;  /* 0x0000001300057c82 */ /* 0x000fe40008000000 */
[----:B------:R-:W-:Y:S03]  /*4610*/  @UP4 USHF.R.U32.HI UR4, URZ, UR17, UR5 ;  /* 0x00000011ff044299 */ /* 0x000fe60008011605 */
[----:B------:R-:W-:Y:S01]  /*4620*/  UMOV UR5, UR21 ;  /* 0x0000001500057c82 */ /* 0x000fe20008000000 */
[----:B------:R-:W-:Y:S02]  /*4630*/  UIMAD UR4, UR40, UR4, URZ ;  /* 0x00000004280472a4 */ /* 0x000fe4000f8e02ff */
[----:B------:R-:W-:Y:S02]  /*4640*/  @UP4 USHF.R.U32.HI UR7, URZ, UR17, UR5 ;  /* 0x00000011ff074299 */ /* 0x000fe40008011605 */
[----:B------:R-:W-:Y:S02]  /*4650*/  USEL UR5, UR14, UR8, !UP6 ;  /* 0x000000080e057287 */ /* 0x000fe4000f000000 */
[----:B------:R-:W-:Y:S02]  /*4660*/  UIMAD UR8, UR40, UR7, URZ ;  /* 0x00000007280872a4 */ /* 0x000fe4000f8e02ff */
[----:B------:R-:W-:Y:S03]  /*4670*/  UISETP.GE.AND UP0, UPT, UR6, UR4, UPT ;  /* 0x000000040600728c */ /* 0x000fe6000bf06270 */
[----:B------:R-:W-:Y:S01]  /*4680*/  UMOV UR4, UR11 ;  /* 0x0000000b00047c82 */ /* 0x000fe20008000000 */
[----:B------:R-:W-:Y:S02]  /*4690*/  UISETP.GE.OR UP0, UPT, UR5, UR8, UP0 ;  /* 0x000000080500728c */ /* 0x000fe40008706670 */
[----:B------:R-:W-:Y:S02]  /*46a0*/  USHF.R.U32.HI UR4, URZ, UR17, UR4 ;  /* 0x00000011ff047299 */ /* 0x000fe40008011604 */
[----:B------:R-:W-:Y:S02]  /*46b0*/  UIMAD.WIDE.U32 UR8, UR5, UR16, URZ ;  /* 0x00000010050872a5 */ /* 0x000fe4000f8e00ff */
[----:B------:R-:W-:Y:S04]  /*46c0*/  USEL UR10, UR6, UR4, !UP4 ;  /* 0x00000004060a7287 */ /* 0x000fe8000e000000 */
[----:B------:R-:W-:Y:S01]  /*46d0*/  UIADD3 UR11, UPT, UPT, -UR10, URZ, URZ ;  /* 0x000000ff0a0b7290 */ /* 0x000fe2000fffe1ff */
[----:B------:R-:W-:Y:S02]  /*46e0*/  @!UP0 UMOV UR4, UR9 ;  /* 0x0000000900048c82 */ /* 0x000fe40008000000 */
[----:B------:R-:W-:Y:S02]  /*46f0*/  @!UP0 USHF.R.U32.HI UR4, URZ, UR17, UR4 ;  /* 0x00000011ff048299 */ /* 0x000fe40008011604 */
[----:B------:R-:W-:Y:S02]  /*4700*/  UIMAD UR8, UR40, UR11, UR6 ;  /* 0x0000000b280872a4 */ /* 0x000fe4000f8e0206 */
[----:B------:R-:W-:Y:S04]  /*4710*/  @!UP0 USEL UR4, UR5, UR4, !UP4 ;  /* 0x0000000405048287 */ /* 0x000fe8000e000000 */
[----:B------:R-:W-:Y:S02]  /*4720*/  @!UP0 UIMAD UR8, UR7, UR8, UR4 ;  /* 0x00000008070882a4 */ /* 0x000fe4000f8e0204 */
[----:B------:R-:W-:Y:S02]  /*4730*/  @!UP0 UIADD3 UR9, UPT, UPT, UR10, -UR4, URZ ;  /* 0x800000040a098290 */ /* 0x000fe4000fffe0ff */
[----:B------:R-:W-:Y:S02]  /*4740*/  UIADD3 UR4, UPT, UPT, -UR5, URZ, URZ ;  /* 0x000000ff05047290 */ /* 0x000fe4000fffe1ff */
[----:B------:R-:W-:Y:S02]  /*4750*/  UIADD3 UR7, UPT, UPT, -UR6, URZ, URZ ;  /* 0x000000ff06077290 */ /* 0x000fe4000fffe1ff */
[----:B------:R-:W-:Y:S02]  /*4760*/  @!UP0 UIMAD UR6, UR9, UR40, UR5 ;  /* 0x00000028090682a4 */ /* 0x000fe4000f8e0205 */
[----:B------:R-:W-:Y:S02]  /*4770*/  UIMAD UR14, UR15, UR4, UR14 ;  /* 0x000000040f0e72a4 */ /* 0x000fe4000f8e020e */
[----:B------:R-:W-:Y:S01]  /*4780*/  UIMAD UR13, UR34, UR7, UR13 ;  /* 0x00000007220d72a4 */ /* 0x000fe2000f8e020d */
[----:B------:R-:W-:Y:S02]  /*4790*/  @!UP0 UMOV UR5, UR8 ;  /* 0x0000000800058c82 */ /* 0x000fe40008000000 */
[----:B------:R-:W-:Y:S02]  /*47a0*/  UIMAD UR14, UR5, UR15, UR14 ;  /* 0x0000000f050e72a4 */ /* 0x000fe4000f8e020e */
[----:B------:R-:W-:Y:S11]  /*47b0*/  UIMAD UR13, UR6, UR34, UR13 ;  /* 0x00000022060d72a4 */ /* 0x000ff6000f8e020d */
[----:B------:R-:W-:Y:S01]  /*47c0*/  @!UPT UIADD3 URZ, UPT, UPT, URZ, URZ, URZ ;  /* 0x000000fffffff290 */ /* 0x000fe2000fffe0ff */
.L_x_81:
[----:B------:R-:W4:Y:S01]  /*47d0*/  @!UP2 LDCU.128 UR20, c[0x0][0xb10] ;  /* 0x00016200ff14a7ac */ /* 0x000f220008000c00 */
[C---:B---3--:R-:W-:Y:S02]  /*47e0*/  ISETP.NE.U32.AND P1, PT, R4.reuse, RZ, PT ;  /* 0x000000ff0400720c */ /* 0x048fe40003f25070 */
[----:B------:R-:W-:Y:S02]  /*47f0*/  ISETP.NE.U32.AND P0, PT, R4, RZ, PT ;  /* 0x000000ff0400720c */ /* 0x000fe40003f05070 */
[C---:B------:R-:W-:Y:S02]  /*4800*/  ISETP.NE.AND.EX P1, PT, R5.reuse, RZ, PT, P1 ;  /* 0x000000ff0500720c */ /* 0x040fe40003f25310 */
[----:B------:R-:W-:Y:S01]  /*4810*/  ISETP.NE.AND.EX P0, PT, R5, RZ, PT, P0 ;  /* 0x000000ff0500720c */ /* 0x000fe20003f05300 */
[----:B------:R-:W3:Y:S01]  /*4820*/  @!UP2 LDCU UR5, c[0x0][0xb0c] ;  /* 0x00016180ff05a7ac */ /* 0x000ee20008000800 */
[----:B------:R-:W-:Y:S02]  /*4830*/  USHF.L.U32 UR11, UR25, 0x7, URZ ;  /* 0x00000007190b7899 */ /* 0x000fe400080006ff */
[----:B------:R-:W-:Y:S02]  /*4840*/  USHF.L.U32 UR10, UR30, 0x6, URZ ;  /* 0x000000061e0a7899 */ /* 0x000fe400080006ff */
[----:B----4-:R-:W-:Y:S07]  /*4850*/  UIMAD.WIDE.U32 UR6, UR14, UR20, URZ ;  /* 0x000000140e0672a5 */ /* 0x010fee000f8e00ff */
[----:B------:R-:W-:Y:S01]  /*4860*/  @!UP2 UMOV UR4, UR7 ;  /* 0x000000070004ac82 */ /* 0x000fe20008000000 */
[----:B---3--:R-:W-:Y:S02]  /*4870*/  @!UP2 UISETP.NE.AND UP0, UPT, UR5, 0x1, UPT ;  /* 0x000000010500a88c */ /* 0x008fe4000bf05270 */
[----:B------:R-:W-:Y:S02]  /*4880*/  @!UP2 USHF.R.U32.HI UR4, URZ, UR21, UR4 ;  /* 0x00000015ff04a299 */ /* 0x000fe40008011604 */
[----:B------:R-:W-:Y:S02]  /*4890*/  UIMAD.WIDE.U32 UR6, UR13, UR23, URZ ;  /* 0x000000170d0672a5 */ /* 0x000fe4000f8e00ff */
[----:B------:R-:W-:Y:S02]  /*48a0*/  @!UP2 USEL UR8, UR14, UR4, !UP0 ;  /* 0x000000040e08a287 */ /* 0x000fe4000c000000 */
[----:B------:R-:W-:Y:S03]  /*48b0*/  @!UP2 UISETP.NE.AND UP0, UPT, UR22, 0x1, UPT ;  /* 0x000000011600a88c */ /* 0x000fe6000bf05270 */
[----:B------:R-:W-:Y:S02]  /*48c0*/  @!UP2 UMOV UR6, UR7 ;  /* 0x000000070006ac82 */ /* 0x000fe40008000000 */
[----:B------:R-:W3:Y:S02]  /*48d0*/  @!UP2 LDCU UR4, c[0x0][0xb20] ;  /* 0x00016400ff04a7ac */ /* 0x000ee40008000800 */
[----:B---3--:R-:W-:Y:S04]  /*48e0*/  @!UP2 USHF.R.U32.HI UR6, URZ, UR4, UR6 ;  /* 0x00000004ff06a299 */ /* 0x008fe80008011606 */
[----:B------:R-:W-:Y:S04]  /*48f0*/  @!UP2 USEL UR6, UR13, UR6, !UP0 ;  /* 0x000000060d06a287 */ /* 0x000fe8000c000000 */
[----:B------:R-:W-:Y:S02]  /*4900*/  @!UP2 UIADD3 UR4, UPT, UPT, -UR8, UR6, URZ ;  /* 0x000000060804a290 */ /* 0x000fe4000fffe1ff */
[----:B------:R-:W-:Y:S02]  /*4910*/  @!UP2 UIADD3 UR6, UPT, UPT, UR8, -UR6, URZ ;  /* 0x800000060806a290 */ /* 0x000fe4000fffe0ff */
[----:B------:R-:W-:Y:S02]  /*4920*/  @!UP2 UIMAD UR14, UR4, UR5, UR14 ;  /* 0x00000005040ea2a4 */ /* 0x000fe4000f8e020e */
[----:B------:R-:W-:Y:S01]  /*4930*/  @!UP2 UIMAD UR13, UR6, UR22, UR13 ;  /* 0x00000016060da2a4 */ /* 0x000fe2000f8e020d */
[----:B------:R-:W-:Y:S11]  /*4940*/  BRA.U UP3, `(.L_x_82) ;  /* 0x0000000103107547 */ /* 0x000ff6000b800000 */
[----:B--2---:R-:W-:Y:S04]  /*4950*/  MOV R0, UR37 ;  /* 0x0000002500007c02 */ /* 0x004fe80008000f00 */
[----:B------:R-:W-:Y:S04]  /*4960*/  SHF.L.U32 R9, R0, 0x1f, RZ ;  /* 0x0000001f00097819 */ /* 0x000fe800000006ff */
[----:B------:R-:W2:Y:S02]  /*4970*/  SYNCS.PHASECHK.TRANS64.TRYWAIT P2, [UR24+0xb8], R9 ;  /* 0x0000b809ff0075a7 */ /* 0x000ea40008041118 */
[----:B--2---:R-:W-:Y:S05]  /*4980*/  @!P2 BRA `(.L_x_83) ;  /* 0x0000003c00aca947 */ /* 0x004fea0003800000 */
.L_x_82:
[----:B------:R-:W-:Y:S05]  /*4990*/  @!P1 BRA `(.L_x_84) ;  /* 0x0000000000309947 */ /* 0x000fea0003800000 */
[----:B------:R-:W-:Y:S01]  /*49a0*/  ISETP.NE.U32.AND P1, PT, R2, RZ, PT ;  /* 0x000000ff0200720c */ /* 0x000fe20003f25070 */
[----:B------:R-:W3:Y:S01]  /*49b0*/  LDCU.64 UR4, c[0x0][0x358] ;  /* 0x00006b00ff0477ac */ /* 0x000ee20008000a00 */
[----:B------:R-:W-:Y:S02]  /*49c0*/  IMAD.MOV.U32 R84, RZ, RZ, 0x1 ;  /* 0x00000001ff547424 */ /* 0x000fe400078e00ff */
[----:B------:R-:W-:Y:S11]  /*49d0*/  ISETP.NE.AND.EX P1, PT, R3, RZ, PT, P1 ;  /* 0x000000ff0300720c */ /* 0x000ff60003f25310 */
[----:B------:R-:W-:Y:S02]  /*49e0*/  @!UPT UIADD3 URZ, UPT, UPT, URZ, URZ, URZ ;  /* 0x000000fffffff290 */ /* 0x000fe4000fffe0ff */
[----:B--2---:R-:W2:Y:S01]  /*49f0*/  @P1 LDC.64 R8, c[0x0][0x888] ;  /* 0x00022200ff081b82 */ /* 0x004ea20000000a00 */
[----:B------:R-:W-:Y:S04]  /*4a00*/  @P1 IMAD R0, R4, UR36, RZ ;  /* 0x0000002404001c24 */ /* 0x000fe8000f8e02ff */
[----:B--2---:R-:W-:Y:S04]  /*4a10*/  @P1 IMAD.WIDE R8, R0, 0x4, R8 ;  /* 0x0000000400081825 */ /* 0x004fe800078e0208 */
[----:B------:R-:W-:Y:S01]  /*4a20*/  HFMA2 R0, -RZ, RZ, 0, 5.9604644775390625e-08 ;  /* 0x00000001ff007431 */ /* 0x000fe200000001ff */
[----:B---3-5:R3:W5:Y:S04]  /*4a30*/  @P1 LDG.E R41, desc[UR4][R8.64] ;  /* 0x0000000408291981 */ /* 0x028768000c1e1900 */
[----:B------:R-:W-:Y:S01]  /*4a40*/  @!P1 PRMT R84, R0, 0x7610, R84 ;  /* 0x0000761000549816 */ /* 0x000fe20000000054 */
[----:B---3--:R-:W4:Y:S06]  /*4a50*/  @!P1 LDC R41, c[0x0][0x880] ;  /* 0x00022000ff299b82 */ /* 0x008f2c0000000800 */
.L_x_84:
[----:B----45:R-:W-:Y:S01]  /*4a60*/  @!P0 FSETP.EQ.AND P1, PT, R41, RZ, PT ;  /* 0x000000ff2900820b */ /* 0x030fe20003f22000 */
[----:B------:R-:W-:Y:S01]  /*4a70*/  @!UPT UIADD3 URZ, UPT, UPT, URZ, URZ, URZ ;  /* 0x000000fffffff290 */ /* 0x000fe2000fffe0ff */
[----:B------:R-:W-:Y:S11]  /*4a80*/  @!P0 BRA `(.L_x_85) ;  /* 0x0000000000188947 */ /* 0x000ff60003800000 */
[----:B------:R-:W-:Y:S02]  /*4a90*/  LOP3.LUT P0, RZ, R84, 0xff, RZ, 0xc0, !PT ;  /* 0x000000ff54ff7812 */ /* 0x000fe4000780c0ff */
[----:B------:R-:W-:Y:S04]  /*4aa0*/  ISETP.NE.U32.AND P1, PT, R2, RZ, PT ;  /* 0x000000ff0200720c */ /* 0x000fe80003f25070 */
[----:B------:R-:W-:Y:S04]  /*4ab0*/  ISETP.NE.AND.EX P1, PT, R3, RZ, PT, P1 ;  /* 0x000000ff0300720c */ /* 0x000fe80003f25310 */
[----:B------:R-:W-:Y:S03]  /*4ac0*/  PLOP3.LUT P1, PT, P1, PT, PT, 0x8, 0x80 ;  /* 0x000000000080781c */ /* 0x000fe60000f2e170 */
[----:B------:R-:W-:Y:S11]  /*4ad0*/  @P0 FSETP.EQ.AND P1, PT, R41, RZ, PT ;  /* 0x000000ff2900020b */ /* 0x000ff60003f22000 */
[----:B------:R-:W-:Y:S02]  /*4ae0*/  @!UPT UIADD3 URZ, UPT, UPT, URZ, URZ, URZ ;  /* 0x000000fffffff290 */ /* 0x000fe4000fffe0ff */
.L_x_85:
[----:B------:R-:W-:Y:S01]  /*4af0*/  ULEA UR4, UR12, UR24, 0x3 ;  /* 0x000000180c047291 */ /* 0x000fe2000f8e18ff */
[----:B--2---:R-:W-:Y:S02]  /*4b00*/  SHF.L.U32 R9, R15, 0x1f, RZ ;  /* 0x0000001f0f097819 */ /* 0x004fe400000006ff */
[----:B------:R-:W-:Y:S04]  /*4b10*/  ELECT P0, URZ, PT ;  /* 0x0000000000ff782f */ /* 0x000fe80003800000 */
[----:B------:R-:W-:Y:S02]  /*4b20*/  PLOP3.LUT P1, PT, P1, P0, PT, 0xf2, 0x2f ;  /* 0x00000000002f781c */ /* 0x000fe40000f21e72 */
[----:B------:R-:W2:Y:S11]  /*4b30*/  SYNCS.PHASECHK.TRANS64.TRYWAIT P2, [UR4+0x98], R9 ;  /* 0x00009809ff0075a7 */ /* 0x000eb60008041104 */
[----:B------:R-:W-:Y:S05]  /*4b40*/  @!P1 IADD3 R8, P0, PT, R16, 0x580, RZ ;  /* 0x0000058010089810 */ /* 0x000fea0007f1e0ff */
[----:B------:R-:W-:Y:S01]  /*4b50*/  @!P1 IMAD.X R6, RZ, RZ, R17, P0 ;  /* 0x000000ffff069224 */ /* 0x000fe200000e0611 */
[----:B--2---:R-:W-:Y:S07]  /*4b60*/  @!P2 BRA `(.L_x_86) ;  /* 0x0000003c004ca947 */ /* 0x004fee0003800000 */
.L_x_165:
[----:B------:R-:W3:Y:S01]  /*4b70*/  S2UR UR20, SR_CgaCtaId ;  /* 0x00000000001479c3 */ /* 0x000ee20000008800 */
[----:B------:R-:W-:Y:S01]  /*4b80*/  @!P1 R2UR UR7, R6 ;  /* 0x00000000060792ca */ /* 0x000fe200000e0000 */
[----:B------:R-:W-:Y:S01]  /*4b90*/  UIADD3 UR5, UPT, UPT, UR12, 0x1, URZ ;  /* 0x000000010c057890 */ /* 0x000fe2000fffe0ff */
[----:B------:R-:W-:Y:S01]  /*4ba0*/  @!P1 R2UR UR6, R8 ;  /* 0x00000000080692ca */ /* 0x000fe200000e0000 */
[----:B------:R-:W-:Y:S01]  /*4bb0*/  UIADD3 UR9, UPT, UPT, UR4, 0x80, URZ ;  /* 0x0000008004097890 */ /* 0x000fe2000fffe0ff */
[----:B------:R-:W-:Y:S01]  /*4bc0*/  @!P1 IMAD.MOV.U32 R6, RZ, RZ, 0x2000 ;  /* 0x00002000ff069424 */ /* 0x000fe200078e00ff */
[----:B------:R-:W-:Y:S01]  /*4bd0*/  UISETP.NE.AND UP0, UPT, UR5, 0x3, UPT ;  /* 0x000000030500788c */ /* 0x000fe2000bf05270 */
[----:B------:R-:W-:Y:S01]  /*4be0*/  VIADD R14, R14, 0x1 ;  /* 0x000000010e0e7836 */ /* 0x000fe20000000000 */
[----:B------:R-:W-:Y:S01]  /*4bf0*/  UMOV UR22, 0x0 ;  /* 0x0000000000167882 */ /* 0x000fe20000000000 */
[----:B------:R-:W-:Y:S05]  /*4c00*/  UMOV UR23, 0x10000000 ;  /* 0x1000000000177882 */ /* 0x000fea0000000000 */
[----:B--2---:R-:W-:Y:S01]  /*4c10*/  IMAD.U32 R9, RZ, RZ, UR7 ;  /* 0x00000007ff097e24 */ /* 0x004fe2000f8e00ff */
[----:B------:R-:W-:Y:S01]  /*4c20*/  USEL UR7, URZ, 0x1, UP0 ;  /* 0x00000001ff077887 */ /* 0x000fe20008000000 */
[----:B------:R-:W-:Y:S01]  /*4c30*/  IMAD.U32 R8, RZ, RZ, UR6 ;  /* 0x00000006ff087e24 */ /* 0x000fe2000f8e00ff */
[----:B------:R-:W-:Y:S02]  /*4c40*/  USEL UR6, UR5, URZ, UP0 ;  /* 0x000000ff05067287 */ /* 0x000fe40008000000 */
[----:B------:R-:W-:Y:S01]  /*4c50*/  VOTEU.ALL UP0, P1 ;  /* 0x0000000000ff7886 */ /* 0x000fe20000800000 */
[----:B------:R-:W-:Y:S02]  /*4c60*/  @!P1 R2UR UR19, R9 ;  /* 0x00000000091392ca */ /* 0x000fe400000e0000 */
[----:B------:R-:W-:Y:S02]  /*4c70*/  @!P1 R2UR UR18, R8 ;  /* 0x00000000081292ca */ /* 0x000fe400000e0000 */
[----:B------:R-:W-:Y:S01]  /*4c80*/  @!UP0 ULEA UR5, UR12, UR24, 0xd ;  /* 0x000000180c058291 */ /* 0x000fe2000f8e68ff */
[----:B------:R-:W-:Y:S01]  /*4c90*/  LOP3.LUT R15, R15, UR7, RZ, 0x3c, !PT ;  /* 0x000000070f0f7c12 */ /* 0x000fe2000f8e3cff */
[----:B---3--:R-:W-:Y:S02]  /*4ca0*/  UPRMT UR20, UR20, 0x654, UR9 ;  /* 0x0000065414147896 */ /* 0x008fe40008000009 */
[----:B------:R-:W-:Y:S01]  /*4cb0*/  @!UP0 UIADD3 UR8, UPT, UPT, UR5, 0x200, URZ ;  /* 0x0000020005088890 */ /* 0x000fe2000fffe0ff */
[----:B------:R-:W-:Y:S01]  /*4cc0*/  SHF.L.U32 R0, R15, 0x1f, RZ ;  /* 0x0000001f0f007819 */ /* 0x000fe200000006ff */
[----:B------:R-:W-:Y:S01]  /*4cd0*/  VOTEU.ALL UP0, P1 ;  /* 0x0000000000ff7886 */ /* 0x000fe20000800000 */
[----:B------:R-:W-:Y:S01]  /*4ce0*/  UMOV UR12, UR36 ;  /* 0x00000024000c7c82 */ /* 0x000fe20008000000 */
[----:B------:R-:W-:Y:S05]  /*4cf0*/  ULEA UR5, UR6, UR24, 0x3 ;  /* 0x0000001806057291 */ /* 0x000fea000f8e18ff */
[----:B------:R2:W-:Y:S01]  /*4d00*/  @!UP0 UTMALDG.3D [UR8], [UR18], desc[UR22] ;  /* 0x00001608120085b4 */ /* 0x0005e20008011000 */
[----:B------:R2:W-:Y:S01]  /*4d10*/  @!P1 SYNCS.ARRIVE.TRANS64.RED.A0TR RZ, [UR4+0x80], R6 ;  /* 0x00008006ffff99a7 */ /* 0x0005e20008300404 */
[----:B------:R-:W-:Y:S02]  /*4d20*/  SYNCS.ARRIVE.TRANS64.RED.A1T0 RZ, [UR20], RZ ;  /* 0x000000ffffff79a7 */ /* 0x000fe40008100414 */
[----:B------:R-:W3:Y:S02]  /*4d30*/  SYNCS.PHASECHK.TRANS64.TRYWAIT P0, [UR5+0x98], R0 ;  /* 0x00009800ff0075a7 */ /* 0x000ee40008001105 */
[----:B--23--:R-:W-:Y:S05]  /*4d40*/  @!P0 BRA `(.L_x_87) ;  /* 0x0000003800ec8947 */ /* 0x00cfea0003800000 */
.L_x_167:
[----:B------:R-:W3:Y:S01]  /*4d50*/  S2UR UR12, SR_CgaCtaId ;  /* 0x00000000000c79c3 */ /* 0x000ee20000008800 */
[----:B------:R-:W-:Y:S01]  /*4d60*/  UIADD3 UR9, UPT, UPT, UR5, 0x80, URZ ;  /* 0x0000008005097890 */ /* 0x000fe2000fffe0ff */
[----:B------:R-:W-:Y:S01]  /*4d70*/  @!P1 IADD3 R6, P0, PT, R16, 0x580, RZ ;  /* 0x0000058010069810 */ /* 0x000fe20007f1e0ff */
[----:B------:R-:W-:Y:S01]  /*4d80*/  UPLOP3.LUT UP3, UPT, UPT, UPT, UPT, 0x80, 0x8 ;  /* 0x000000000008789c */ /* 0x000fe20003f6f070 */
[----:B------:R-:W-:Y:S01]  /*4d90*/  R2UR UR23, R86 ;  /* 0x00000000561772ca */ /* 0x000fe200000e0000 */
[----:B------:R-:W-:Y:S01]  /*4da0*/  UMOV UR20, 0x0 ;  /* 0x0000000000147882 */ /* 0x000fe20000000000 */
[----:B------:R-:W-:Y:S01]  /*4db0*/  @!P1 R2UR UR7, R6 ;  /* 0x00000000060792ca */ /* 0x000fe200000e0000 */
[----:B--2---:R-:W-:Y:S01]  /*4dc0*/  @!P1 IMAD.X R0, RZ, RZ, R17, P0 ;  /* 0x000000ffff009224 */ /* 0x004fe200000e0611 */
[----:B------:R-:W-:Y:S01]  /*4dd0*/  UMOV UR21, 0x10000000 ;  /* 0x1000000000157882 */ /* 0x000fe20000000000 */
[----:B------:R-:W-:Y:S01]  /*4de0*/  VOTEU.ALL UP0, P1 ;  /* 0x0000000000ff7886 */ /* 0x000fe20000800000 */
[----:B------:R-:W-:Y:S02]  /*4df0*/  R2UR UR22, R87 ;  /* 0x00000000571672ca */ /* 0x000fe400000e0000 */
[----:B------:R-:W-:Y:S02]  /*4e00*/  @!P1 R2UR UR4, R0 ;  /* 0x00000000000492ca */ /* 0x000fe400000e0000 */
[----:B------:R-:W-:Y:S01]  /*4e10*/  @!UP0 UIADD3 UR10, UPT, UPT, UR10, 0x20, URZ ;  /* 0x000000200a0a8890 */ /* 0x000fe2000fffe0ff */
[C---:B------:R-:W-:Y:S02]  /*4e20*/  ISETP.NE.AND P0, PT, R14.reuse, 0x2, PT ;  /* 0x000000020e00780c */ /* 0x040fe40003f05270 */
[----:B------:R-:W-:Y:S02]  /*4e30*/  UIADD3 UR30, UPT, UPT, UR13, UR23, URZ ;  /* 0x000000170d1e7290 */ /* 0x000fe4000fffe0ff */
[----:B------:R-:W-:Y:S01]  /*4e40*/  IMAD.U32 R8, RZ, RZ, UR7 ;  /* 0x00000007ff087e24 */ /* 0x000fe2000f8e00ff */
[----:B------:R-:W-:Y:S02]  /*4e50*/  SEL R0, RZ, 0x1, P0 ;  /* 0x00000001ff007807 */ /* 0x000fe40000000000 */
[----:B------:R-:W-:Y:S01]  /*4e60*/  SEL R14, R14, RZ, P0 ;  /* 0x000000ff0e0e7207 */ /* 0x000fe20000000000 */
[----:B------:R-:W-:Y:S01]  /*4e70*/  UIADD3 UR25, UPT, UPT, UR14, UR22, URZ ;  /* 0x000000160e197290 */ /* 0x000fe2000fffe0ff */
[----:B------:R-:W-:Y:S01]  /*4e80*/  @!P1 R2UR UR18, R8 ;  /* 0x00000000081292ca */ /* 0x000fe200000e0000 */
[----:B------:R-:W-:Y:S01]  /*4e90*/  IMAD.U32 R9, RZ, RZ, UR4 ;  /* 0x00000004ff097e24 */ /* 0x000fe2000f8e00ff */
[----:B------:R-:W-:Y:S01]  /*4ea0*/  @!UP0 ULEA UR4, UR6, UR24, 0xd ;  /* 0x0000001806048291 */ /* 0x000fe2000f8e68ff */
[----:B------:R-:W-:Y:S03]  /*4eb0*/  LOP3.LUT R13, R13, R0, RZ, 0x3c, !PT ;  /* 0x000000000d0d7212 */ /* 0x000fe600078e3cff */
[----:B------:R-:W-:Y:S01]  /*4ec0*/  @!P1 R2UR UR19, R9 ;  /* 0x00000000091392ca */ /* 0x000fe200000e0000 */
[----:B------:R-:W-:Y:S02]  /*4ed0*/  @!UP0 UIADD3 UR8, UPT, UPT, UR4, 0x200, URZ ;  /* 0x0000020004088890 */ /* 0x000fe4000fffe0ff */
[----:B---3--:R-:W-:Y:S01]  /*4ee0*/  UPRMT UR4, UR12, 0x654, UR9 ;  /* 0x000006540c047896 */ /* 0x008fe20008000009 */
[----:B------:R-:W-:Y:S02]  /*4ef0*/  VOTEU.ALL UP0, P1 ;  /* 0x0000000000ff7886 */ /* 0x000fe40000800000 */
[----:B------:R-:W-:Y:S01]  /*4f00*/  UMOV UR12, UR36 ;  /* 0x00000024000c7c82 */ /* 0x000fe20008000000 */
[----:B------:R-:W-:Y:S06]  /*4f10*/  UMOV UR36, UR26 ;  /* 0x0000001a00247c82 */ /* 0x000fec0008000000 */
[----:B------:R2:W-:Y:S01]  /*4f20*/  @!UP0 UTMALDG.3D [UR8], [UR18], desc[UR20] ;  /* 0x00001408120085b4 */ /* 0x0005e20008011000 */
[----:B------:R4:W-:Y:S01]  /*4f30*/  @!P1 SYNCS.ARRIVE.TRANS64.RED.A0TR RZ, [UR5+0x80], R7 ;  /* 0x00008007ffff99a7 */ /* 0x0009e20008300405 */
[----:B------:R-:W-:Y:S01]  /*4f40*/  SYNCS.ARRIVE.TRANS64.RED.A1T0 RZ, [UR4], RZ ;  /* 0x000000ffffff79a7 */ /* 0x000fe20008100404 */
[----:B------:R-:W-:Y:S04]  /*4f50*/  UIADD3 UR4, UPT, UPT, UR6, 0x1, URZ ;  /* 0x0000000106047890 */ /* 0x000fe8000fffe0ff */
[----:B------:R-:W-:Y:S04]  /*4f60*/  UISETP.NE.AND UP0, UPT, UR4, 0x3, UPT ;  /* 0x000000030400788c */ /* 0x000fe8000bf05270 */
[----:B------:R-:W-:Y:S06]  /*4f70*/  USEL UR5, URZ, 0x1, UP0 ;  /* 0x00000001ff057887 */ /* 0x000fec0008000000 */
[----:B------:R-:W-:Y:S01]  /*4f80*/  LOP3.LUT R15, R15, UR5, RZ, 0x3c, !PT ;  /* 0x000000050f0f7c12 */ /* 0x000fe2000f8e3cff */
[----:B--2---:R-:W-:Y:S01]  /*4f90*/  USEL UR12, UR4, URZ, UP0 ;  /* 0x000000ff040c7287 */ /* 0x004fe20008000000 */
[----:B------:R-:W-:Y:S11]  /*4fa0*/  BRA.U UP1, `(.L_x_88) ;  /* 0xfffffff101e87547 */ /* 0x000ff6000b83ffff */
[----:B------:R-:W-:Y:S01]  /*4fb0*/  UIADD3 UR24, UPT, UPT, UR24, 0x98, URZ ;  /* 0x0000009818187890 */ /* 0x000fe2000fffe0ff */
[----:B------:R-:W-:-:S03]  /*4fc0*/  SHF.L.U32 R3, R15, 0x1f, RZ ;  /* 0x0000001f0f037819 */ /* 0x000fc600000006ff */
[----:B------:R-:W-:-:S09]  /*4fd0*/  ULEA UR4, UR12, UR24, 0x3 ;  /* 0x000000180c047291 */ /* 0x000fd2000f8e18ff */
[----:B------:R-:W2:Y:S02]  /*4fe0*/  SYNCS.PHASECHK.TRANS64.TRYWAIT P0, [UR4], R3 ;  /* 0x00000003ff0075a7 */ /* 0x000ea40008001104 */
[----:B--2---:R-:W-:Y:S05]  /*4ff0*/  @!P0 BRA `(.L_x_89) ;  /* 0x0000003800588947 */ /* 0x004fea0003800000 */
.L_x_169:
[----:B------:R-:W-:-:S04]  /*5000*/  UIADD3 UR4, UPT, UPT, UR12, 0x1, URZ ;  /* 0x000000010c047890 */ /* 0x000fc8000fffe0ff */
[----:B------:R-:W-:-:S04]  /*5010*/  UISETP.NE.AND UP0, UPT, UR4, 0x3, UPT ;  /* 0x000000030400788c */ /* 0x000fc8000bf05270 */
[----:B------:R-:W-:Y:S02]  /*5020*/  USEL UR6, URZ, 0x1, UP0 ;  /* 0x00000001ff067887 */ /* 0x000fe40008000000 */
[----:B------:R-:W-:-:S04]  /*5030*/  USEL UR4, UR4, URZ, UP0 ;  /* 0x000000ff04047287 */ /* 0x000fc80008000000 */
[----:B------:R-:W-:Y:S01]  /*5040*/  ULEA UR5, UR4, UR24, 0x3 ;  /* 0x0000001804057291 */ /* 0x000fe2000f8e18ff */
[----:B------:R-:W-:-:S04]  /*5050*/  LOP3.LUT R15, R15, UR6, RZ, 0x3c, !PT ;  /* 0x000000060f0f7c12 */ /* 0x000fc8000f8e3cff */
[----:B--2---:R-:W-:-:S04]  /*5060*/  SHF.L.U32 R3, R15, 0x1f, RZ ;  /* 0x0000001f0f037819 */ /* 0x004fc800000006ff */
[----:B------:R-:W2:Y:S02]  /*5070*/  SYNCS.PHASECHK.TRANS64.TRYWAIT P0, [UR5], R3 ;  /* 0x00000003ff0075a7 */ /* 0x000ea40008001105 */
[----:B--2---:R-:W-:Y:S05]  /*5080*/  @!P0 BRA `(.L_x_90) ;  /* 0x00000038004c8947 */ /* 0x004fea0003800000 */
.L_x_171:
[----:B------:R-:W-:-:S04]  /*5090*/  UIADD3 UR4, UPT, UPT, UR4, 0x1, URZ ;  /* 0x0000000104047890 */ /* 0x000fc8000fffe0ff */
[----:B------:R-:W-:-:S04]  /*50a0*/  UISETP.NE.AND UP0, UPT, UR4, 0x3, UPT ;  /* 0x000000030400788c */ /* 0x000fc8000bf05270 */
[----:B------:R-:W-:Y:S02]  /*50b0*/  USEL UR5, URZ, 0x1, UP0 ;  /* 0x00000001ff057887 */ /* 0x000fe40008000000 */
[----:B------:R-:W-:-:S04]  /*50c0*/  USEL UR4, UR4, URZ, UP0 ;  /* 0x000000ff04047287 */ /* 0x000fc80008000000 */
[----:B------:R-:W-:Y:S01]  /*50d0*/  ULEA UR4, UR4, UR24, 0x3 ;  /* 0x0000001804047291 */ /* 0x000fe2000f8e18ff */
[----:B--2---:R-:W-:-:S04]  /*50e0*/  LOP3.LUT R3, R15, UR5, RZ, 0x3c, !PT ;  /* 0x000000050f037c12 */ /* 0x004fc8000f8e3cff */
[----:B------:R-:W-:Y:S01]  /*50f0*/  SHF.L.U32 R3, R3, 0x1f, RZ ;  /* 0x0000001f03037819 */ /* 0x000fe200000006ff */
[----:B------:R-:W-:-:S07]  /*5100*/  IMAD.U32 R0, RZ, RZ, UR4 ;  /* 0x00000004ff007e24 */ /* 0x000fce000f8e00ff */
.L_x_91:
[----:B--2---:R2:W3:Y:S02]  /*5110*/  SYNCS.PHASECHK.TRANS64.TRYWAIT P0, [R0+URZ], R3 ;  /* 0x00000003000075a7 */ /* 0x0044e400080011ff */
[----:B---3--:R-:W-:Y:S05]  /*5120*/  @!P0 NANOSLEEP.SYNCS 0x989680 ;  /* 0x009896800000895d */ /* 0x008fea0003900000 */
[----:B------:R-:W3:Y:S02]  /*5130*/  @!P0 SYNCS.PHASECHK.TRANS64 P0, [R0+URZ], R3 ;  /* 0x00000003000085a7 */ /* 0x000ee400080010ff */
[----:B-1-3--:R-:W-:Y:S05]  /*5140*/  @P0 EXIT ;  /* 0x000000000000094d */ /* 0x00afea0003800000 */
[----:B------:R-:W-:Y:S05]  /*5150*/  BRA `(.L_x_91) ;  /* 0xfffffffc00ec7947 */ /* 0x000fea000383ffff */
.L_x_79:
[----:B------:R-:W-:-:S06]  /*5160*/  UISETP.GE.AND UP0, UPT, UR22, 0x4, UPT ;  /* 0x000000041600788c */ /* 0x000fcc000bf06270 */
[----:B------:R-:W-:-:S13]  /*5170*/  PLOP3.LUT P0, PT, PT, PT, UP0, 0x80, 0x8 ;  /* 0x000000000008781c */ /* 0x000fda0003f0f008 */
[----:B------:R-:W-:Y:S05]  /*5180*/  @!P0 EXIT ;  /* 0x000000000000894d */ /* 0x000fea0003800000 */
[----:B------:R-:W1:Y:S08]  /*5190*/  S2UR UR4, SR_CgaCtaId ;  /* 0x00000000000479c3 */ /* 0x000e700000008800 */
[----:B------:R-:W-:Y:S01]  /*51a0*/  BAR.SYNC.DEFER_BLOCKING 0x6, 0xa0 ;  /* 0x0182800000007b1d */ /* 0x000fe20000010000 */
[C---:B------:R-:W-:Y:S01]  /*51b0*/  IMAD.SHL.U32 R3, R91.reuse, 0x20, RZ ;  /* 0x000000205b037824 */ /* 0x040fe200078e00ff */
[C---:B------:R-:W-:Y:S01]  /*51c0*/  LOP3.LUT R92, R91.reuse, 0x2, RZ, 0xc0, !PT ;  /* 0x000000025b5c7812 */ /* 0x040fe200078ec0ff */
[C---:B------:R-:W-:Y:S01]  /*51d0*/  IMAD.SHL.U32 R96, R91.reuse, 0x4, RZ ;  /* 0x000000045b607824 */ /* 0x040fe200078e00ff */
[C---:B------:R-:W-:Y:S01]  /*51e0*/  LOP3.LUT R97, R91.reuse, 0x60, RZ, 0xc0, !PT ;  /* 0x000000605b617812 */ /* 0x040fe200078ec0ff */
[----:B------:R-:W-:Y:S01]  /*51f0*/  IMAD.U32 R37, R91, 0x10000, RZ ;  /* 0x000100005b257824 */ /* 0x000fe200078e00ff */
[----:B------:R-:W-:-:S02]  /*5200*/  UMOV UR47, 0x400 ;  /* 0x00000400002f7882 */ /* 0x000fc40000000000 */
[----:B------:R-:W2:Y:S01]  /*5210*/  LDC.64 R78, c[0x0][0x8b0] ;  /* 0x00022c00ff4e7b82 */ /* 0x000ea20000000a00 */
[----:B------:R-:W-:Y:S01]  /*5220*/  LOP3.LUT R5, R3, 0xc0, RZ, 0xc0, !PT ;  /* 0x000000c003057812 */ /* 0x000fe200078ec0ff */
[----:B------:R-:W-:Y:S01]  /*5230*/  HFMA2 R36, -RZ, RZ, 0, 0 ;  /* 0x00000000ff247431 */ /* 0x000fe200000001ff */
[----:B------:R-:W-:Y:S01]  /*5240*/  LOP3.LUT R91, R91, 0x4, RZ, 0xc0, !PT ;  /* 0x000000045b5b7812 */ /* 0x000fe200078ec0ff */
[----:B------:R-:W-:Y:S01]  /*5250*/  IMAD.MOV.U32 R94, RZ, RZ, RZ ;  /* 0x000000ffff5e7224 */ /* 0x000fe200078e00ff */
[----:B------:R-:W-:Y:S01]  /*5260*/  LOP3.LUT R96, R5, 0x18, R96, 0xf8, !PT ;  /* 0x0000001805607812 */ /* 0x000fe200078ef860 */
[----:B------:R-:W-:Y:S01]  /*5270*/  IMAD.MOV.U32 R90, RZ, RZ, RZ ;  /* 0x000000ffff5a7224 */ /* 0x000fe200078e00ff */
[----:B------:R-:W-:Y:S01]  /*5280*/  LOP3.LUT R37, R37, 0x600000, RZ, 0xc0, !PT ;  /* 0x0060000025257812 */ /* 0x000fe200078ec0ff */
[----:B------:R-:W3:Y:S01]  /*5290*/  LDC.64 R76, c[0x0][0x8a8] ;  /* 0x00022a00ff4c7b82 */ /* 0x000ee20000000a00 */
[----:B------:R-:W-:Y:S01]  /*52a0*/  IADD3 R95, PT, PT, -R91, 0x2, RZ ;  /* 0x000000025b5f7810 */ /* 0x000fe20007ffe1ff */
[----:B------:R-:W-:Y:S01]  /*52b0*/  IMAD.MOV R92, RZ, RZ, -R92 ;  /* 0x000000ffff5c7224 */ /* 0x000fe200078e0a5c */
[----:B------:R-:W-:Y:S01]  /*52c0*/  LOP3.LUT R96, R96, 0xf20, R3, 0xf8, !PT ;  /* 0x00000f2060607812 */ /* 0x000fe200078ef803 */
[----:B------:R-:W4:Y:S01]  /*52d0*/  LDCU UR62, c[0x0][0x370] ;  /* 0x00006e00ff3e77ac */ /* 0x000f220008000800 */
[----:B------:R-:W-:Y:S01]  /*52e0*/  MOV R93, RZ ;  /* 0x000000ff005d7202 */ /* 0x000fe20000000f00 */
[----:B------:R-:W-:Y:S01]  /*52f0*/  IMAD.SHL.U32 R95, R95, 0x10, RZ ;  /* 0x000000105f5f7824 */ /* 0x000fe200078e00ff */
[----:B------:R-:W-:Y:S01]  /*5300*/  IADD3 R91, PT, PT, -R91, RZ, RZ ;  /* 0x000000ff5b5b7210 */ /* 0x000fe20007ffe1ff */
[----:B-1----:R-:W-:Y:S01]  /*5310*/  ULEA UR47, UR4, UR47, 0x18 ;  /* 0x0000002f042f7291 */ /* 0x002fe2000f8ec0ff */
[----:B------:R-:W1:Y:S01]  /*5320*/  LDCU.64 UR4, c[0x0][0x890] ;  /* 0x00011200ff0477ac */ /* 0x000e620008000a00 */
[----:B------:R-:W-:Y:S01]  /*5330*/  UMOV UR54, 0x1 ;  /* 0x0000000100367882 */ /* 0x000fe20000000000 */
[----:B------:R-:W-:Y:S01]  /*5340*/  UMOV UR46, URZ ;  /* 0x000000ff002e7c82 */ /* 0x000fe20008000000 */
[----:B------:R-:W2:Y:S05]  /*5350*/  LDCU UR41, c[0x0][0xb0c] ;  /* 0x00016180ff2977ac */ /* 0x000eaa0008000800 */
[----:B------:R-:W4:Y:S01]  /*5360*/  LDS R0, [UR47+0x170] ;  /* 0x0001702fff007984 */ /* 0x000f220008000800 */
[----:B------:R-:W2:Y:S01]  /*5370*/  LDCU UR39, c[0x0][0xb30] ;  /* 0x00016600ff2777ac */ /* 0x000ea20008000800 */
[----:B------:R-:W2:Y:S01]  /*5380*/  LDCU.64 UR60, c[0x0][0x888] ;  /* 0x00011100ff3c77ac */ /* 0x000ea20008000a00 */
[----:B-1----:R-:W-:Y:S01]  /*5390*/  IMAD.U32 R99, RZ, RZ, UR4 ;  /* 0x00000004ff637e24 */ /* 0x002fe2000f8e00ff */
[----:B------:R-:W-:Y:S01]  /*53a0*/  UIADD3 UR4, UPT, UPT, UR47, 0x200, URZ ;  /* 0x000002002f047890 */ /* 0x000fe2000fffe0ff */
[----:B------:R-:W-:Y:S01]  /*53b0*/  IMAD.U32 R98, RZ, RZ, UR5 ;  /* 0x00000005ff627e24 */ /* 0x000fe2000f8e00ff */
[----:B------:R-:W1:Y:S04]  /*53c0*/  LDCU.64 UR42, c[0x0][0xb28] ;  /* 0x00016500ff2a77ac */ /* 0x000e680008000a00 */
[----:B------:R-:W-:Y:S01]  /*53d0*/  LEA R96, R96, UR4, 0x1 ;  /* 0x0000000460607c11 */ /* 0x000fe2000f8e08ff */
[----:B------:R-:W1:Y:S01]  /*53e0*/  LDCU.128 UR56, c[0x0][0xb10] ;  /* 0x00016200ff3877ac */ /* 0x000e620008000c00 */
[----:B------:R-:W1:Y:S01]  /*53f0*/  LDCU UR55, c[0x0][0x374] ;  /* 0x00006e80ff3777ac */ /* 0x000e620008000800 */
[----:B------:R-:W-:Y:S01]  /*5400*/  UMOV UR53, URZ ;  /* 0x000000ff00357c82 */ /* 0x000fe20008000000 */
[----:B------:R-:W-:Y:S01]  /*5410*/  UMOV UR52, URZ ;  /* 0x000000ff00347c82 */ /* 0x000fe20008000000 */
[----:B----4-:R-:W-:Y:S01]  /*5420*/  IADD3 R37, PT, PT, R0, R37, RZ ;  /* 0x0000002500257210 */ /* 0x010fe20007ffe0ff */
[----:B-123--:R-:W-:-:S07]  /*5430*/  IMAD.U32 R0, RZ, RZ, UR4 ;  /* 0x00000004ff007e24 */ /* 0x00efce000f8e00ff */
.L_x_122:
[C---:B------:R-:W-:Y:S02]  /*5440*/  LEA R3, R90.reuse, UR47, 0x3 ;  /* 0x0000002f5a037c11 */ /* 0x040fe4000f8e18ff */
[----:B------:R-:W-:Y:S02]  /*5450*/  SHF.L.U32 R0, R93, 0x1f, RZ ;  /* 0x0000001f5d007819 */ /* 0x000fe400000006ff */
[----:B------:R-:W-:Y:S02]  /*5460*/  LEA R5, R90, UR47, 0x4 ;  /* 0x0000002f5a057c11 */ /* 0x000fe4000f8e20ff */
[----:B-1----:R-:W1:Y:S02]  /*5470*/  SYNCS.PHASECHK.TRANS64.TRYWAIT P0, [R3+URZ+0xc0], R0 ;  /* 0x0000c000030075a7 */ /* 0x002e6400080011ff */
[----:B-1----:R-:W-:Y:S05]  /*5480*/  @!P0 BRA `(.L_x_92) ;  /* 0x0000003400648947 */ /* 0x002fea0003800000 */
.L_x_172:
        /* <DEDUP_REMOVED lines=8> */
[----:B--2---:R-:W-:Y:S11]  /*5510*/  LOP3.LUT P0, RZ, R6, 0x1, RZ, 0xc0, !PT ;  /* 0x0000000106ff7812 */ /* 0x004ff6000780c0ff */
[----:B------:R-:W-:Y:S02]  /*5520*/  @!UPT UIADD3 URZ, UPT, UPT, URZ, URZ, URZ ;  /* 0x000000fffffff290 */ /* 0x000fe4000fffe0ff */
[----:B---3--:R-:W-:Y:S01]  /*5530*/  VOTEU.ANY UP1, P0 ;  /* 0x0000000000ff7886 */ /* 0x008fe20000020100 */
[----:B------:R-:W-:Y:S01]  /*5540*/  PLOP3.LUT P0, PT, PT, PT, UP1, 0x80, 0x8 ;  /* 0x000000000008781c */ /* 0x000fe20003f0f018 */
[----:B------:R-:W-:Y:S06]  /*5550*/  UP2UR UR4, UPR, URZ, 0x2 ;  /* 0x00000002ff047883 */ /* 0x000fec0008000000 */
[----:B------:R-:W-:Y:S06]  /*5560*/  IMAD.U32 R100, RZ, RZ, UR4 ;  /* 0x00000004ff647e24 */ /* 0x000fec000f8e00ff */
[----:B-1----:R-:W-:Y:S02]  /*5570*/  @P0 SHF.R.U32.HI R0, RZ, 0x10, R5 ;  /* 0x00000010ff000819 */ /* 0x002fe40000011605 */
        /* <DEDUP_REMOVED lines=12> */
[----:B------:R-:W2:Y:S01]  /*5640*/  LDCU UR12, c[0x0][0xb20] ;  /* 0x00016400ff0c77ac */ /* 0x000ea20008000800 */
[----:B------:R-:W-:Y:S02]  /*5650*/  UIMAD.WIDE.U32 UR4, UR55, UR59, URZ ;  /* 0x0000003b370472a5 */ /* 0x000fe4000f8e00ff */
[----:B------:R-:W-:Y:S02]  /*5660*/  UIMAD.WIDE.U32 UR6, UR62, UR56, URZ ;  /* 0x000000383e0672a5 */ /* 0x000fe4000f8e00ff */
[----:B------:R-:W-:Y:S02]  /*5670*/  UISETP.NE.AND UP0, UPT, UR58, 0x1, UPT ;  /* 0x000000013a00788c */ /* 0x000fe4000bf05270 */
[----:B------:R-:W-:Y:S02]  /*5680*/  UIMAD.WIDE.U32 UR8, UR37, UR59, URZ ;  /* 0x0000003b250872a5 */ /* 0x000fe4000f8e00ff */
[----:B------:R-:W-:Y:S02]  /*5690*/  UIMAD.WIDE.U32 UR10, UR38, UR56, URZ ;  /* 0x00000038260a72a5 */ /* 0x000fe4000f8e00ff */
[----:B------:R-:W-:Y:S02]  /*56a0*/  UISETP.NE.AND UP1, UPT, UR41, 0x1, UPT ;  /* 0x000000012900788c */ /* 0x000fe4000bf25270 */
[----:B------:R-:W-:Y:S01]  /*56b0*/  UISETP.NE.AND UP2, UPT, UR40, 0x1, UPT ;  /* 0x000000012800788c */ /* 0x000fe2000bf45270 */
[----:B------:R-:W-:Y:S02]  /*56c0*/  UMOV UR4, UR5 ;  /* 0x0000000500047c82 */ /* 0x000fe40008000000 */
[----:B--2---:R-:W-:Y:S03]  /*56d0*/  USHF.R.U32.HI UR5, URZ, UR12, UR4 ;  /* 0x0000000cff057299 */ /* 0x004fe60008011604 */
[----:B------:R-:W-:Y:S02]  /*56e0*/  UMOV UR4, UR7 ;  /* 0x0000000700047c82 */ /* 0x000fe40008000000 */
[----:B------:R-:W-:Y:S02]  /*56f0*/  USHF.R.U32.HI UR7, URZ, UR57, UR4 ;  /* 0x00000039ff077299 */ /* 0x000fe40008011604 */
[----:B------:R-:W-:Y:S02]  /*5700*/  USEL UR4, UR55, UR5, !UP0 ;  /* 0x0000000537047287 */ /* 0x000fe4000c000000 */
[----:B------:R-:W-:Y:S01]  /*5710*/  USEL UR7, UR62, UR7, !UP1 ;  /* 0x000000073e077287 */ /* 0x000fe2000c800000 */
[----:B------:R-:W-:Y:S01]  /*5720*/  UMOV UR5, UR9 ;  /* 0x0000000900057c82 */ /* 0x000fe20008000000 */
[----:B------:R-:W-:Y:S02]  /*5730*/  UIMAD.WIDE.U32 UR8, UR4, UR42, URZ ;  /* 0x0000002a040872a5 */ /* 0x000fe4000f8e00ff */
[----:B------:R-:W-:Y:S03]  /*5740*/  USHF.R.U32.HI UR6, URZ, UR12, UR5 ;  /* 0x0000000cff067299 */ /* 0x000fe60008011605 */
[----:B------:R-:W-:Y:S01]  /*5750*/  UMOV UR5, UR11 ;  /* 0x0000000b00057c82 */ /* 0x000fe20008000000 */
[----:B------:R-:W-:Y:S02]  /*5760*/  UIMAD.WIDE.U32 UR10, UR7, UR42, URZ ;  /* 0x0000002a070a72a5 */ /* 0x000fe4000f8e00ff */
[----:B------:R-:W-:Y:S02]  /*5770*/  USHF.R.U32.HI UR12, URZ, UR57, UR5 ;  /* 0x00000039ff0c7299 */ /* 0x000fe40008011605 */
[----:B------:R-:W-:Y:S01]  /*5780*/  USEL UR6, UR37, UR6, !UP0 ;  /* 0x0000000625067287 */ /* 0x000fe2000c000000 */
[----:B------:R-:W-:Y:S02]  /*5790*/  UMOV UR5, UR9 ;  /* 0x0000000900057c82 */ /* 0x000fe40008000000 */
[----:B------:R-:W-:Y:S01]  /*57a0*/  UMOV UR10, UR11 ;  /* 0x0000000b000a7c82 */ /* 0x000fe20008000000 */
[----:B------:R-:W-:Y:S02]  /*57b0*/  @UP2 USHF.R.U32.HI UR4, URZ, UR43, UR5 ;  /* 0x0000002bff042299 */ /* 0x000fe40008011605 */
[----:B------:R-:W-:Y:S02]  /*57c0*/  @UP2 USHF.R.U32.HI UR7, URZ, UR43, UR10 ;  /* 0x0000002bff072299 */ /* 0x000fe4000801160a */
[----:B------:R-:W-:Y:S02]  /*57d0*/  UIMAD UR4, UR40, UR4, URZ ;  /* 0x00000004280472a4 */ /* 0x000fe4000f8e02ff */
[----:B------:R-:W-:Y:S02]  /*57e0*/  UIMAD.WIDE.U32 UR10, UR6, UR42, URZ ;  /* 0x0000002a060a72a5 */ /* 0x000fe4000f8e00ff */
[----:B------:R-:W-:Y:S02]  /*57f0*/  USEL UR5, UR38, UR12, !UP1 ;  /* 0x0000000c26057287 */ /* 0x000fe4000c800000 */
[----:B------:R-:W-:Y:S02]  /*5800*/  UIMAD UR8, UR40, UR7, URZ ;  /* 0x00000007280872a4 */ /* 0x000fe4000f8e02ff */
[----:B------:R-:W-:Y:S03]  /*5810*/  UISETP.GE.AND UP0, UPT, UR6, UR4, UPT ;  /* 0x000000040600728c */ /* 0x000fe6000bf06270 */
[----:B------:R-:W-:Y:S01]  /*5820*/  UMOV UR4, UR11 ;  /* 0x0000000b00047c82 */ /* 0x000fe20008000000 */
[----:B------:R-:W-:Y:S02]  /*5830*/  UISETP.GE.OR UP0, UPT, UR5, UR8, UP0 ;  /* 0x000000080500728c */ /* 0x000fe40008706670 */
[----:B------:R-:W-:Y:S02]  /*5840*/  USHF.R.U32.HI UR4, URZ, UR43, UR4 ;  /* 0x0000002bff047299 */ /* 0x000fe40008011604 */
[----:B------:R-:W-:Y:S02]  /*5850*/  UIMAD.WIDE.U32 UR8, UR5, UR42, URZ ;  /* 0x0000002a050872a5 */ /* 0x000fe4000f8e00ff */
[----:B------:R-:W-:Y:S02]  /*5860*/  USEL UR11, UR6, UR4, !UP2 ;  /* 0x00000004060b7287 */ /* 0x000fe4000d000000 */
[----:B------:R-:W-:Y:S02]  /*5870*/  UIADD3 UR8, UPT, UPT, -UR5, URZ, URZ ;  /* 0x000000ff05087290 */ /* 0x000fe4000fffe1ff */
[----:B------:R-:W-:Y:S01]  /*5880*/  UIADD3 UR10, UPT, UPT, -UR11, URZ, URZ ;  /* 0x000000ff0b0a7290 */ /* 0x000fe2000fffe1ff */
[----:B------:R-:W-:Y:S01]  /*5890*/  @!UP0 UMOV UR4, UR9 ;  /* 0x0000000900048c82 */ /* 0x000fe20008000000 */
[----:B------:R-:W-:Y:S02]  /*58a0*/  UIADD3 UR9, UPT, UPT, -UR6, URZ, URZ ;  /* 0x000000ff06097290 */ /* 0x000fe4000fffe1ff */
[----:B------:R-:W-:Y:S02]  /*58b0*/  @!UP0 USHF.R.U32.HI UR4, URZ, UR43, UR4 ;  /* 0x0000002bff048299 */ /* 0x000fe40008011604 */
[----:B------:R-:W-:Y:S02]  /*58c0*/  UIMAD UR10, UR40, UR10, UR6 ;  /* 0x0000000a280a72a4 */ /* 0x000fe4000f8e0206 */
[----:B------:R-:W-:Y:S04]  /*58d0*/  @!UP0 USEL UR4, UR5, UR4, !UP2 ;  /* 0x0000000405048287 */ /* 0x000fe8000d000000 */
[----:B------:R-:W-:Y:S02]  /*58e0*/  @!UP0 UIMAD UR10, UR7, UR10, UR4 ;  /* 0x0000000a070a82a4 */ /* 0x000fe4000f8e0204 */
[----:B------:R-:W-:Y:S02]  /*58f0*/  @!UP0 UIADD3 UR11, UPT, UPT, UR11, -UR4, URZ ;  /* 0x800000040b0b8290 */ /* 0x000fe4000fffe0ff */
[----:B------:R-:W-:Y:S02]  /*5900*/  UIMAD UR7, UR41, UR8, UR38 ;  /* 0x00000008290772a4 */ /* 0x000fe4000f8e0226 */
[----:B------:R-:W-:Y:S02]  /*5910*/  @!UP0 UIMAD UR6, UR11, UR40, UR5 ;  /* 0x000000280b0682a4 */ /* 0x000fe4000f8e0205 */
[----:B------:R-:W-:Y:S01]  /*5920*/  UIMAD UR4, UR58, UR9, UR37 ;  /* 0x000000093a0472a4 */ /* 0x000fe2000f8e0225 */
[----:B------:R-:W-:Y:S02]  /*5930*/  @!UP0 UMOV UR5, UR10 ;  /* 0x0000000a00058c82 */ /* 0x000fe40008000000 */
[----:B------:R-:W-:Y:S02]  /*5940*/  UIMAD UR38, UR5, UR41, UR7 ;  /* 0x00000029052672a4 */ /* 0x000fe4000f8e0207 */
[----:B------:R-:W-:Y:S11]  /*5950*/  UIMAD UR37, UR6, UR58, UR4 ;  /* 0x0000003a062572a4 */ /* 0x000ff6000f8e0204 */
[----:B------:R-:W-:Y:S01]  /*5960*/  @!UPT UIADD3 URZ, UPT, UPT, URZ, URZ, URZ ;  /* 0x000000fffffff290 */ /* 0x000fe2000fffe0ff */
.L_x_93:
[----:B------:R-:W-:Y:S01]  /*5970*/  UISETP.NE.AND UP0, UPT, UR39, 0x1, UPT ;  /* 0x000000012700788c */ /* 0x000fe2000bf05270 */
[----:B------:R-:W-:Y:S01]  /*5980*/  IADD3 R90, PT, PT, R90, 0x1, RZ ;  /* 0x000000015a5a7810 */ /* 0x000fe20007ffe0ff */
[----:B------:R-:W-:Y:S02]  /*5990*/  UIADD3 UR11, UPT, UPT, UR47, 0x200, URZ ;  /* 0x000002002f0b7890 */ /* 0x000fe4000fffe0ff */
[----:B------:R-:W-:Y:S02]  /*59a0*/  USHF.L.U32 UR50, UR25, 0x7, URZ ;  /* 0x0000000719327899 */ /* 0x000fe400080006ff */
[----:B------:R-:W-:Y:S05]  /*59b0*/  USHF.L.U32 UR49, UR30, 0x6, URZ ;  /* 0x000000061e317899 */ /* 0x000fea00080006ff */
[----:B------:R-:W2:Y:S01]  /*59c0*/  @!UP0 LDCU.128 UR12, c[0x0][0xb10] ;  /* 0x00016200ff0c87ac */ /* 0x000ea20008000c00 */
[----:B------:R-:W3:Y:S01]  /*59d0*/  @!UP0 LDCU UR5, c[0x0][0xb0c] ;  /* 0x00016180ff0587ac */ /* 0x000ee20008000800 */
[----:B------:R-:W4:Y:S01]  /*59e0*/  @!UP0 LDCU UR10, c[0x0][0xb20] ;  /* 0x00016400ff0a87ac */ /* 0x000f220008000800 */
[----:B--2---:R-:W-:Y:S02]  /*59f0*/  UIMAD.WIDE.U32 UR8, UR38, UR12, URZ ;  /* 0x0000000c260872a5 */ /* 0x004fe4000f8e00ff */
[----:B------:R-:W-:Y:S02]  /*5a00*/  UIMAD.WIDE.U32 UR6, UR37, UR15, URZ ;  /* 0x0000000f250672a5 */ /* 0x000fe4000f8e00ff */
[----:B------:R-:W-:Y:S03]  /*5a10*/  @!UP0 UISETP.NE.AND UP1, UPT, UR14, 0x1, UPT ;  /* 0x000000010e00888c */ /* 0x000fe6000bf25270 */
[----:B------:R-:W-:Y:S01]  /*5a20*/  @!UP0 UMOV UR4, UR9 ;  /* 0x0000000900048c82 */ /* 0x000fe20008000000 */
[----:B---3--:R-:W-:Y:S02]  /*5a30*/  @!UP0 UISETP.NE.AND UP2, UPT, UR5, 0x1, UPT ;  /* 0x000000010500888c */ /* 0x008fe4000bf45270 */
[----:B------:R-:W-:Y:S01]  /*5a40*/  @!UP0 USHF.R.U32.HI UR4, URZ, UR13, UR4 ;  /* 0x0000000dff048299 */ /* 0x000fe20008011604 */
[----:B------:R-:W-:Y:S02]  /*5a50*/  @!UP0 UMOV UR6, UR7 ;  /* 0x0000000700068c82 */ /* 0x000fe40008000000 */
[----:B----4-:R-:W-:Y:S02]  /*5a60*/  @!UP0 USHF.R.U32.HI UR6, URZ, UR10, UR6 ;  /* 0x0000000aff068299 */ /* 0x010fe40008011606 */
[----:B------:R-:W-:Y:S02]  /*5a70*/  @!UP0 USEL UR7, UR38, UR4, !UP2 ;  /* 0x0000000426078287 */ /* 0x000fe4000d000000 */
[----:B------:R-:W-:Y:S04]  /*5a80*/  @!UP0 USEL UR6, UR37, UR6, !UP1 ;  /* 0x0000000625068287 */ /* 0x000fe8000c800000 */
[----:B------:R-:W-:Y:S02]  /*5a90*/  @!UP0 UIADD3 UR4, UPT, UPT, -UR7, UR6, URZ ;  /* 0x0000000607048290 */ /* 0x000fe4000fffe1ff */
[----:B------:R-:W-:Y:S02]  /*5aa0*/  @!UP0 UIADD3 UR6, UPT, UPT, UR7, -UR6, URZ ;  /* 0x8000000607068290 */ /* 0x000fe4000fffe0ff */
[----:B------:R-:W-:Y:S02]  /*5ab0*/  @!UP0 UIMAD UR38, UR4, UR5, UR38 ;  /* 0x00000005042682a4 */ /* 0x000fe4000f8e0226 */
[----:B------:R-:W-:Y:S02]  /*5ac0*/  @!UP0 UIMAD UR37, UR6, UR14, UR37 ;  /* 0x0000000e062582a4 */ /* 0x000fe4000f8e0225 */
[----:B------:R-:W-:Y:S09]  /*5ad0*/  ULOP3.LUT UP0, URZ, UR11, 0x1b0, URZ, 0xc0, !UPT ;  /* 0x000001b00bff7892 */ /* 0x000ff2000f80c0ff */
[----:B------:R-:W-:Y:S05]  /*5ae0*/  BRA.U !UP0, `(.L_x_94) ;  /* 0x00000001087c7547 */ /* 0x000fea000b800000 */
[----:B------:R-:W2:Y:S01]  /*5af0*/  LDCU.64 UR8, c[0x4][0x80] ;  /* 0x01001000ff0877ac */ /* 0x000ea20008000a00 */
[----:B------:R-:W-:Y:S01]  /*5b00*/  MOV R2, 0x0 ;  /* 0x0000000000027802 */ /* 0x000fe20000000f00 */
[----:B------:R-:W-:Y:S02]  /*5b10*/  HFMA2 R12, -RZ, RZ, 0, 5.9604644775390625e-08 ;  /* 0x00000001ff0c7431 */ /* 0x000fe400000001ff */
[----:B------:R-:W-:Y:S01]  /*5b20*/  IMAD.MOV.U32 R8, RZ, RZ, 0x70 ;  /* 0x00000070ff087424 */ /* 0x000fe200078e00ff */
[----:B------:R3:W4:Y:S01]  /*5b30*/  LDC.64 R14, c[0x4][R2] ;  /* 0x01000000020e7b82 */ /* 0x0007220000000a00 */
[----:B------:R-:W1:Y:S01]  /*5b40*/  LDCU.64 UR6, c[0x4][0x88] ;  /* 0x01001100ff0677ac */ /* 0x000e620008000a00 */
[----:B------:R-:W-:Y:S01]  /*5b50*/  IMAD.MOV.U32 R13, RZ, RZ, RZ ;  /* 0x000000ffff0d7224 */ /* 0x000fe200078e00ff */
[----:B------:R-:W1:Y:S01]  /*5b60*/  LDCU.64 UR4, c[0x4][0x8] ;  /* 0x01000100ff0477ac */ /* 0x000e620008000a00 */
[----:B--2---:R-:W-:Y:S01]  /*5b70*/  MOV R5, UR9 ;  /* 0x0000000900057c02 */ /* 0x004fe20008000f00 */
[----:B------:R-:W-:Y:S01]  /*5b80*/  IMAD.U32 R4, RZ, RZ, UR8 ;  /* 0x00000008ff047e24 */ /* 0x000fe2000f8e00ff */
[----:B-1----:R-:W-:Y:S01]  /*5b90*/  MOV R7, UR7 ;  /* 0x0000000700077c02 */ /* 0x002fe20008000f00 */
[----:B------:R-:W-:Y:S01]  /*5ba0*/  IMAD.U32 R6, RZ, RZ, UR6 ;  /* 0x00000006ff067e24 */ /* 0x000fe2000f8e00ff */
[----:B------:R-:W-:Y:S01]  /*5bb0*/  MOV R11, UR5 ;  /* 0x00000005000b7c02 */ /* 0x000fe20008000f00 */
[----:B------:R-:W-:Y:S02]  /*5bc0*/  IMAD.U32 R10, RZ, RZ, UR4 ;  /* 0x00000004ff0a7e24 */ /* 0x000fe4000f8e00ff */
[----:B------:R-:W-:Y:S07]  /*5bd0*/  LEPC R20, `(.L_x_95) ;  /* 0x000000001014794e */ /* 0x000fee0000000000 */
[----:B---345:R-:W-:Y:S05]  /*5be0*/  CALL.ABS.NOINC R14 ;  /* 0x000000000e007343 */ /* 0x038fea0003c00000 */
.L_x_95:
[----:B------:R-:W1:Y:S01]  /*5bf0*/  LDCU.64 UR8, c[0x4][0x80] ;  /* 0x01001000ff0877ac */ /* 0x000e620008000a00 */
[----:B------:R-:W2:Y:S01]  /*5c00*/  LDC.64 R2, c[0x4][R2] ;  /* 0x0100000002027b82 */ /* 0x000ea20000000a00 */
[----:B------:R-:W-:Y:S02]  /*5c10*/  HFMA2 R12, -RZ, RZ, 0, 5.9604644775390625e-08 ;  /* 0x00000001ff0c7431 */ /* 0x000fe400000001ff */
[----:B------:R-:W-:Y:S02]  /*5c20*/  IMAD.MOV.U32 R8, RZ, RZ, 0x70 ;  /* 0x00000070ff087424 */ /* 0x000fe400078e00ff */
[----:B------:R-:W-:Y:S01]  /*5c30*/  IMAD.MOV.U32 R13, RZ, RZ, RZ ;  /* 0x000000ffff0d7224 */ /* 0x000fe200078e00ff */
[----:B------:R-:W3:Y:S01]  /*5c40*/  LDCU.64 UR6, c[0x4][0x88] ;  /* 0x01001100ff0677ac */ /* 0x000ee20008000a00 */
[----:B------:R-:W4:Y:S01]  /*5c50*/  LDCU.64 UR4, c[0x4][0x8] ;  /* 0x01000100ff0477ac */ /* 0x000f220008000a00 */
[----:B-1----:R-:W-:Y:S02]  /*5c60*/  MOV R4, UR8 ;  /* 0x0000000800047c02 */ /* 0x002fe40008000f00 */
[----:B------:R-:W-:Y:S02]  /*5c70*/  MOV R5, UR9 ;  /* 0x0000000900057c02 */ /* 0x000fe40008000f00 */
[----:B---3--:R-:W-:Y:S01]  /*5c80*/  MOV R7, UR7 ;  /* 0x0000000700077c02 */ /* 0x008fe20008000f00 */
[----:B------:R-:W-:Y:S01]  /*5c90*/  IMAD.U32 R6, RZ, RZ, UR6 ;  /* 0x00000006ff067e24 */ /* 0x000fe2000f8e00ff */
[----:B----4-:R-:W-:Y:S01]  /*5ca0*/  MOV R11, UR5 ;  /* 0x00000005000b7c02 */ /* 0x010fe20008000f00 */
[----:B------:R-:W-:Y:S02]  /*5cb0*/  IMAD.U32 R10, RZ, RZ, UR4 ;  /* 0x00000004ff0a7e24 */ /* 0x000fe4000f8e00ff */
[----:B------:R-:W-:Y:S07]  /*5cc0*/  LEPC R20, `(.L_x_94) ;  /* 0x000000001014794e */ /* 0x000fee0000000000 */
[----:B--2---:R-:W-:Y:S05]  /*5cd0*/  CALL.ABS.NOINC R2 ;  /* 0x0000000002007343 */ /* 0x004fea0003c00000 */
.L_x_94:
[----:B------:R-:W-:Y:S02]  /*5ce0*/  R2UR UR6, R88 ;  /* 0x00000000580672ca */ /* 0x000fe400000e0000 */
[----:B------:R-:W-:Y:S02]  /*5cf0*/  R2UR UR5, R99 ;  /* 0x00000000630572ca */ /* 0x000fe400000e0000 */
[----:B------:R-:W-:Y:S02]  /*5d00*/  R2UR UR4, R98 ;  /* 0x00000000620472ca */ /* 0x000fe400000e0000 */
[----:B------:R-:W-:Y:S02]  /*5d10*/  ISETP.NE.U32.AND P4, PT, R78, RZ, PT ;  /* 0x000000ff4e00720c */ /* 0x000fe40003f85070 */
[----:B------:R-:W-:Y:S02]  /*5d20*/  ISETP.NE.U32.AND P2, PT, RZ, UR60, PT ;  /* 0x0000003cff007c0c */ /* 0x000fe4000bf45070 */
[----:B------:R-:W-:Y:S02]  /*5d30*/  ISETP.NE.AND.EX P4, PT, R79, RZ, PT, P4 ;  /* 0x000000ff4f00720c */ /* 0x000fe40003f85340 */
[----:B------:R-:W-:Y:S01]  /*5d40*/  ISETP.NE.AND.EX P2, PT, RZ, UR61, PT, P2 ;  /* 0x0000003dff007c0c */ /* 0x000fe2000bf45320 */
[----:B------:R-:W-:Y:S02]  /*5d50*/  UISETP.NE.AND UP2, UPT, UR6, URZ, UPT ;  /* 0x000000ff0600728c */ /* 0x000fe4000bf45270 */
[----:B------:R-:W-:Y:S04]  /*5d60*/  UISETP.NE.U32.AND UP0, UPT, UR5, URZ, UPT ;  /* 0x000000ff0500728c */ /* 0x000fe8000bf05070 */
[----:B------:R-:W-:Y:S01]  /*5d70*/  UISETP.NE.AND.EX UP1, UPT, UR4, URZ, UPT, UP0 ;  /* 0x000000ff0400728c */ /* 0x000fe2000bf25300 */
[----:B------:R-:W-:Y:S01]  /*5d80*/  PLOP3.LUT P1, PT, PT, PT, UP2, 0x80, 0x8 ;  /* 0x000000000008781c */ /* 0x000fe20003f2f028 */
[----:B------:R-:W-:Y:S03]  /*5d90*/  UPLOP3.LUT UP0, UPT, UPT, UPT, UPT, 0x40, 0x4 ;  /* 0x000000000004789c */ /* 0x000fe60003f0e870 */
[----:B------:R-:W-:Y:S06]  /*5da0*/  @UP2 UPLOP3.LUT UP0, UPT, UPT, UPT, UP1, 0x80, 0x8 ;  /* 0x000000000008289c */ /* 0x000fec0003f0f010 */
[----:B------:R-:W-:Y:S01]  /*5db0*/  PLOP3.LUT P0, PT, PT, PT, UP0, 0x80, 0x8 ;  /* 0x000000000008781c */ /* 0x000fe20003f0f008 */
[----:B------:R-:W-:Y:S01]  /*5dc0*/  @!UPT UIADD3 URZ, UPT, UPT, URZ, URZ, URZ ;  /* 0x000000fffffff290 */ /* 0x000fe2000fffe0ff */
[----:B------:R-:W-:Y:S11]  /*5dd0*/  BRA.U !UP1, `(.L_x_96) ;  /* 0x0000000109407547 */ /* 0x000ff6000b800000 */
[----:B------:R-:W-:Y:S01]  /*5de0*/  UISETP.NE.U32.AND UP0, UPT, UR60, URZ, UPT ;  /* 0x000000ff3c00728c */ /* 0x000fe2000bf05070 */
[----:B------:R-:W-:Y:S01]  /*5df0*/  R2UR UR6, R99 ;  /* 0x00000000630672ca */ /* 0x000fe200000e0000 */
[----:B------:R-:W2:Y:S01]  /*5e00*/  LDCU.64 UR8, c[0x0][0x358] ;  /* 0x00006b00ff0877ac */ /* 0x000ea20008000a00 */
[----:B------:R-:W-:Y:S02]  /*5e10*/  HFMA2 R84, -RZ, RZ, 0, 5.9604644775390625e-08 ;  /* 0x00000001ff547431 */ /* 0x000fe400000001ff */
[----:B-1----:R-:W-:Y:S01]  /*5e20*/  IMAD.MOV.U32 R0, RZ, RZ, 0x1 ;  /* 0x00000001ff007424 */ /* 0x002fe200078e00ff */
[----:B------:R-:W-:Y:S06]  /*5e30*/  UISETP.NE.AND.EX UP0, UPT, UR61, URZ, UPT, UP0 ;  /* 0x000000ff3d00728c */ /* 0x000fec000bf05300 */
[----:B------:R-:W-:Y:S05]  /*5e40*/  PLOP3.LUT P3, PT, PT, PT, UP0, 0x80, 0x8 ;  /* 0x000000000008781c */ /* 0x000fea0003f6f008 */
[----:B------:R-:W1:Y:S01]  /*5e50*/  @UP0 LDCU.64 UR4, c[0x0][0x888] ;  /* 0x00011100ff0407ac */ /* 0x000e620008000a00 */
[----:B------:R-:W-:Y:S07]  /*5e60*/  @UP0 UIMAD UR6, UR36, UR6, URZ ;  /* 0x00000006240602a4 */ /* 0x000fee000f8e02ff */
[----:B------:R-:W-:Y:S01]  /*5e70*/  @!P3 PRMT R84, R0, 0x7610, R84 ;  /* 0x000076100054b816 */ /* 0x000fe20000000054 */
[----:B-1----:R-:W-:Y:S06]  /*5e80*/  @UP0 UIMAD.WIDE UR4, UR6, 0x4, UR4 ;  /* 0x00000004060408a5 */ /* 0x002fec000f8e0204 */
[----:B------:R-:W-:Y:S02]  /*5e90*/  IMAD.U32 R2, RZ, RZ, UR4 ;  /* 0x00000004ff027e24 */ /* 0x000fe4000f8e00ff */
[----:B------:R-:W-:Y:S03]  /*5ea0*/  IMAD.U32 R3, RZ, RZ, UR5 ;  /* 0x00000005ff037e24 */ /* 0x000fe6000f8e00ff */
[----:B------:R-:W1:Y:S02]  /*5eb0*/  @!UP0 LDCU UR4, c[0x0][0x880] ;  /* 0x00011000ff0487ac */ /* 0x000e640008000800 */
[----:B--2--5:R2:W5:Y:S02]  /*5ec0*/  @P3 LDG.E R41, desc[UR8][R2.64] ;  /* 0x0000000802293981 */ /* 0x024564000c1e1900 */
[----:B-12---:R-:W-:Y:S02]  /*5ed0*/  @!P3 MOV R41, UR4 ;  /* 0x000000040029bc02 */ /* 0x006fe40008000f00 */
.L_x_96:
[----:B------:R-:W-:Y:S05]  /*5ee0*/  @!P4 BRA `(.L_x_97) ;  /* 0x000000000024c947 */ /* 0x000fea0003800000 */
[----:B------:R-:W-:Y:S01]  /*5ef0*/  ISETP.NE.U32.AND P3, PT, R76, RZ, PT ;  /* 0x000000ff4c00720c */ /* 0x000fe20003f65070 */
[----:B------:R-:W2:Y:S03]  /*5f00*/  LDCU.64 UR4, c[0x0][0x358] ;  /* 0x00006b00ff0477ac */ /* 0x000ea60008000a00 */
[----:B------:R-:W-:Y:S11]  /*5f10*/  ISETP.NE.AND.EX P3, PT, R77, RZ, PT, P3 ;  /* 0x000000ff4d00720c */ /* 0x000ff60003f65330 */
[----:B------:R-:W-:Y:S02]  /*5f20*/  @!UPT UIADD3 URZ, UPT, UPT, URZ, URZ, URZ ;  /* 0x000000fffffff290 */ /* 0x000fe4000fffe0ff */
[----:B------:R-:W3:Y:S01]  /*5f30*/  @P3 LDC.64 R2, c[0x0][0x8a8] ;  /* 0x00022a00ff023b82 */ /* 0x000ee20000000a00 */
[----:B-1----:R-:W-:Y:S04]  /*5f40*/  @P3 IMAD R0, R78, UR36, RZ ;  /* 0x000000244e003c24 */ /* 0x002fe8000f8e02ff */
[----:B---3--:R-:W-:Y:S05]  /*5f50*/  @P3 IMAD.WIDE R2, R0, 0x4, R2 ;  /* 0x0000000400023825 */ /* 0x008fea00078e0202 */
[----:B--2--5:R2:W5:Y:S02]  /*5f60*/  @P3 LDG.E R38, desc[UR4][R2.64] ;  /* 0x0000000402263981 */ /* 0x024564000c1e1900 */
[----:B--2---:R-:W3:Y:S02]  /*5f70*/  @!P3 LDC R38, c[0x0][0x8a0] ;  /* 0x00022800ff26bb82 */ /* 0x004ee40000000800 */
.L_x_97:
[----:B-----5:R-:W-:Y:S01]  /*5f80*/  FSETP.NEU.AND P3, PT, R41, RZ, PT ;  /* 0x000000ff2900720b */ /* 0x020fe20003f6d000 */
[----:B------:R-:W-:Y:S01]  /*5f90*/  ULOP3.LUT UR4, UR54, 0x1, URZ, 0x3c, !UPT ;  /* 0x0000000136047892 */ /* 0x000fe2000f8e3cff */
[----:B------:R-:W-:Y:S01]  /*5fa0*/  SEL R5, RZ, 0xffffffff, P2 ;  /* 0xffffffffff057807 */ /* 0x000fe20001000000 */
[----:B------:R-:W-:Y:S01]  /*5fb0*/  IMAD.U32 R103, RZ, RZ, UR46 ;  /* 0x0000002eff677e24 */ /* 0x000fe2000f8e00ff */
[----:B------:R-:W-:Y:S01]  /*5fc0*/  @P1 LOP3.LUT P2, RZ, R84, 0xff, RZ, 0xc0, !PT ;  /* 0x000000ff54ff1812 */ /* 0x000fe2000784c0ff */
[----:B------:R-:W-:Y:S01]  /*5fd0*/  IMAD.SHL.U32 R81, R92, 0x10, RZ ;  /* 0x000000105c517824 */ /* 0x000fe200078e00ff */
[----:B------:R-:W-:Y:S01]  /*5fe0*/  @P1 SEL R2, RZ, 0xffffffff, P3 ;  /* 0xffffffffff021807 */ /* 0x000fe20001800000 */
[----:B------:R-:W-:Y:S01]  /*5ff0*/  IMAD.U32 R110, RZ, RZ, UR4 ;  /* 0x00000004ff6e7e24 */ /* 0x000fe2000f8e00ff */
[----:B------:R-:W-:Y:S01]  /*6000*/  LEA R102, R36, UR47, 0x3 ;  /* 0x0000002f24667c11 */ /* 0x000fe2000f8e18ff */
[----:B------:R-:W-:Y:S01]  /*6010*/  IMAD.SHL.U32 R103, R103, 0x2000, RZ ;  /* 0x0000200067677824 */ /* 0x000fe200078e00ff */
[----:B------:R-:W-:Y:S01]  /*6020*/  @P0 SEL R2, R5, R2, !P2 ;  /* 0x0000000205020207 */ /* 0x000fe20005000000 */
[----:B------:R-:W-:Y:S01]  /*6030*/  IMAD.SHL.U32 R80, R91, 0x10, RZ ;  /* 0x000000105b507824 */ /* 0x000fe200078e00ff */
[----:B------:R-:W-:Y:S01]  /*6040*/  SHF.L.U32 R3, R94, 0x1f, RZ ;  /* 0x0000001f5e037819 */ /* 0x000fe200000006ff */
[----:B------:R-:W-:Y:S01]  /*6050*/  IMAD.IADD R83, R96, 0x1, R103 ;  /* 0x0000000160537824 */ /* 0x000fe200078e0267 */
[----:B------:R-:W-:Y:S01]  /*6060*/  @P1 LOP3.LUT R2, R2, 0x1, RZ, 0xc0, !PT ;  /* 0x0000000102021812 */ /* 0x000fe200078ec0ff */
[----:B------:R-:W-:Y:S01]  /*6070*/  BSSY B1, `(.L_x_98) ;  /* 0x0000039000017945 */ /* 0x000fe20003800000 */
[----:B------:R-:W-:Y:S01]  /*6080*/  PLOP3.LUT P2, PT, PT, PT, UP1, 0x80, 0x8 ;  /* 0x000000000008781c */ /* 0x000fe20003f4f018 */
[----:B------:R-:W-:Y:S01]  /*6090*/  IMAD.IADD R82, R83, 0x1, R81 ;  /* 0x0000000153527824 */ /* 0x000fe200078e0251 */
[----:B------:R-:W-:Y:S01]  /*60a0*/  ISETP.NE.U32.OR P5, PT, R2, 0x1, !P1 ;  /* 0x000000010200780c */ /* 0x000fe20004fa5470 */
[----:B------:R-:W-:Y:S01]  /*60b0*/  IMAD.U32 R2, RZ, RZ, UR46 ;  /* 0x0000002eff027e24 */ /* 0x000fe2000f8e00ff */
[----:B------:R-:W-:Y:S01]  /*60c0*/  LOP3.LUT P4, R89, R84, 0xff, RZ, 0xc0, !PT ;  /* 0x000000ff54597812 */ /* 0x000fe2000788c0ff */
[----:B------:R-:W-:Y:S01]  /*60d0*/  IMAD.MOV.U32 R108, RZ, RZ, 0x1 ;  /* 0x00000001ff6c7424 */ /* 0x000fe200078e00ff */
[----:B------:R-:W-:Y:S01]  /*60e0*/  P2R R101, PR, RZ, 0x20 ;  /* 0x00000020ff657803 */ /* 0x000fe20000000000 */
[----:B------:R-:W-:Y:S01]  /*60f0*/  IMAD R39, R36, 0x40, R37 ;  /* 0x0000004024277824 */ /* 0x000fe200078e0225 */
[----:B-1----:R-:W-:Y:S01]  /*6100*/  LEA R0, R2, UR47, 0x3 ;  /* 0x0000002f02007c11 */ /* 0x002fe2000f8e18ff */
[----:B------:R-:W-:Y:S01]  /*6110*/  IMAD.U32 R109, RZ, RZ, UR46 ;  /* 0x0000002eff6d7e24 */ /* 0x000fe2000f8e00ff */
[----:B------:R-:W-:Y:S02]  /*6120*/  SEL R2, RZ, 0xffffffff, P3 ;  /* 0xffffffffff027807 */ /* 0x000fe40001800000 */
[----:B------:R-:W-:Y:S02]  /*6130*/  CS2R R74, SRZ ;  /* 0x00000000004a7805 */ /* 0x000fe4000001ff00 */
[----:B------:R-:W-:Y:S02]  /*6140*/  CS2R R72, SRZ ;  /* 0x0000000000487805 */ /* 0x000fe4000001ff00 */
[----:B------:R-:W-:Y:S02]  /*6150*/  CS2R R66, SRZ ;  /* 0x0000000000427805 */ /* 0x000fe4000001ff00 */
[----:B------:R-:W-:Y:S02]  /*6160*/  @P2 SEL R2, R5, R2, !P4 ;  /* 0x0000000205022207 */ /* 0x000fe40006000000 */
[----:B------:R-:W-:Y:S02]  /*6170*/  CS2R R64, SRZ ;  /* 0x0000000000407805 */ /* 0x000fe4000001ff00 */
[----:B------:R-:W-:Y:S02]  /*6180*/  @P5 SHF.L.U32 R7, R110, 0x1f, RZ ;  /* 0x0000001f6e075819 */ /* 0x000fe400000006ff */
[----:B------:R-:W-:Y:S02]  /*6190*/  CS2R R58, SRZ ;  /* 0x00000000003a7805 */ /* 0x000fe4000001ff00 */
[----:B------:R-:W-:Y:S02]  /*61a0*/  LOP3.LUT R2, R2, 0x1, RZ, 0xc0, !PT ;  /* 0x0000000102027812 */ /* 0x000fe400078ec0ff */
[----:B------:R-:W-:Y:S01]  /*61b0*/  CS2R R56, SRZ ;  /* 0x0000000000387805 */ /* 0x000fe2000001ff00 */
[----:B------:R-:W1:Y:S01]  /*61c0*/  @P5 SYNCS.PHASECHK.TRANS64.TRYWAIT P1, [R0+URZ+0x80], R7 ;  /* 0x00008007000055a7 */ /* 0x000e6200080211ff */
[----:B------:R-:W-:Y:S02]  /*61d0*/  CS2R R50, SRZ ;  /* 0x0000000000327805 */ /* 0x000fe4000001ff00 */
[----:B------:R-:W-:Y:S02]  /*61e0*/  ISETP.NE.U32.AND P2, PT, R2, 0x1, PT ;  /* 0x000000010200780c */ /* 0x000fe40003f45070 */
[----:B------:R-:W-:Y:S01]  /*61f0*/  CS2R R48, SRZ ;  /* 0x0000000000307805 */ /* 0x000fe2000001ff00 */
[----:B------:R-:W-:Y:S01]  /*6200*/  IMAD.IADD R47, R83, 0x1, R80 ;  /* 0x00000001532f7824 */ /* 0x000fe200078e0250 */
[----:B------:R-:W-:Y:S01]  /*6210*/  P2R R111, PR, RZ, 0x4 ;  /* 0x00000004ff6f7803 */ /* 0x000fe20000000000 */
[----:B------:R-:W-:Y:S01]  /*6220*/  IMAD.IADD R46, R95, 0x1, R82 ;  /* 0x000000015f2e7824 */ /* 0x000fe200078e0252 */
[----:B------:R2:W4:Y:S01]  /*6230*/  SYNCS.PHASECHK.TRANS64.TRYWAIT P0, [R102+URZ+0xe0], R3 ;  /* 0x0000e003660075a7 */ /* 0x00052200080011ff */
[----:B-1----:R-:W-:Y:S01]  /*6240*/  @P5 SEL R108, RZ, 0x1, !P1 ;  /* 0x00000001ff6c5807 */ /* 0x002fe20004800000 */
[----:B--2---:R-:W-:Y:S06]  /*6250*/  @!P5 BRA `(.L_x_99) ;  /* 0x000000000068d947 */ /* 0x004fec0003800000 */
[----:B------:R-:W-:Y:S01]  /*6260*/  ISETP.NE.AND P1, PT, R108, RZ, PT ;  /* 0x000000ff6c00720c */ /* 0x000fe20003f25270 */
[----:B------:R-:W-:Y:S01]  /*6270*/  BSSY B0, `(.L_x_100) ;  /* 0x000000d000007945 */ /* 0x000fe20003800000 */
[----:B------:R-:W-:Y:S02]  /*6280*/  CS2R R50, SRZ ;  /* 0x0000000000327805 */ /* 0x000fe4000001ff00 */
[----:B------:R-:W-:Y:S02]  /*6290*/  CS2R R48, SRZ ;  /* 0x0000000000307805 */ /* 0x000fe4000001ff00 */
[----:B------:R-:W-:Y:S02]  /*62a0*/  CS2R R58, SRZ ;  /* 0x00000000003a7805 */ /* 0x000fe4000001ff00 */
[----:B------:R-:W-:Y:S02]  /*62b0*/  CS2R R56, SRZ ;  /* 0x0000000000387805 */ /* 0x000fe4000001ff00 */
[----:B------:R-:W-:Y:S02]  /*62c0*/  CS2R R66, SRZ ;  /* 0x0000000000427805 */ /* 0x000fe4000001ff00 */
[----:B------:R-:W-:Y:S02]  /*62d0*/  CS2R R64, SRZ ;  /* 0x0000000000407805 */ /* 0x000fe4000001ff00 */
[----:B------:R-:W-:Y:S02]  /*62e0*/  CS2R R74, SRZ ;  /* 0x00000000004a7805 */ /* 0x000fe4000001ff00 */
[----:B------:R-:W-:Y:S01]  /*62f0*/  CS2R R72, SRZ ;  /* 0x0000000000487805 */ /* 0x000fe2000001ff00 */
[----:B------:R-:W-:Y:S06]  /*6300*/  @P1 BRA `(.L_x_101) ;  /* 0x00000000000c1947 */ /* 0x000fec0003800000 */
[----:B------:R-:W-:Y:S04]  /*6310*/  SHF.L.U32 R5, R110, 0x1f, RZ ;  /* 0x0000001f6e057819 */ /* 0x000fe800000006ff */
[----:B------:R-:W1:Y:S02]  /*6320*/  SYNCS.PHASECHK.TRANS64.TRYWAIT P1, [R0+URZ+0x80], R5 ;  /* 0x00008005000075a7 */ /* 0x000e6400080211ff */
[----:B-1----:R-:W-:Y:S05]  /*6330*/  @!P1 BRA `(.L_x_102) ;  /* 0x0000002400cc9947 */ /* 0x002fea0003800000 */
.L_x_101:
[----:B------:R-:W-:Y:S05]  /*6340*/  BSYNC B0 ;  /* 0x0000000000007941 */ /* 0x000fea0003800000 */
.L_x_100:
[----:B------:R-:W-:Y:S01]  /*6350*/  ISETP.NE.AND P1, PT, R111, RZ, PT ;  /* 0x000000ff6f00720c */ /* 0x000fe20003f25270 */
[----:B------:R-:W-:Y:S04]  /*6360*/  UIADD3 UR4, UPT, UPT, UR46, 0x1, URZ ;  /* 0x000000012e047890 */ /* 0x000fe8000fffe0ff */
[----:B------:R-:W-:Y:S04]  /*6370*/  UISETP.NE.AND UP0, UPT, UR4, 0x3, UPT ;  /* 0x000000030400788c */ /* 0x000fe8000bf05270 */
[----:B------:R-:W-:Y:S02]  /*6380*/  USEL UR5, URZ, 0x1, UP0 ;  /* 0x00000001ff057887 */ /* 0x000fe40008000000 */
[----:B------:R-:W-:Y:S02]  /*6390*/  USEL UR4, UR4, URZ, UP0 ;  /* 0x000000ff04047287 */ /* 0x000fe40008000000 */
[----:B------:R2:W1:Y:S02]  /*63a0*/  @P1 LDS.128 R48, [R83] ;  /* 0x0000000053301984 */ /* 0x0004640000000c00 */
[----:B------:R-:W-:Y:S02]  /*63b0*/  LOP3.LUT R110, R110, UR5, RZ, 0x3c, !PT ;  /* 0x000000056e6e7c12 */ /* 0x000fe4000f8e3cff */
[----:B------:R2:W1:Y:S01]  /*63c0*/  @P1 LDS.128 R56, [R82+0x10] ;  /* 0x0000100052381984 */ /* 0x0004620000000c00 */
[----:B------:R-:W-:Y:S03]  /*63d0*/  IMAD.U32 R109, RZ, RZ, UR4 ;  /* 0x00000004ff6d7e24 */ /* 0x000fe6000f8e00ff */
[----:B------:R2:W1:Y:S04]  /*63e0*/  @P1 LDS.128 R64, [R47+0x20] ;  /* 0x000020002f401984 */ /* 0x0004680000000c00 */
[----:B------:R2:W1:Y:S02]  /*63f0*/  @P1 LDS.128 R72, [R46+0x10] ;  /* 0x000010002e481984 */ /* 0x0004640000000c00 */
.L_x_99:
[----:B------:R-:W-:Y:S05]  /*6400*/  BSYNC B1 ;  /* 0x0000000000017941 */ /* 0x000fea0003800000 */
.L_x_98:
[----:B-1----:R-:W-:Y:S04]  /*6410*/  SHF.R.U32.HI R0, RZ, 0x15, R39 ;  /* 0x00000015ff007819 */ /* 0x002fe80000011627 */
[----:B------:R-:W-:Y:S01]  /*6420*/  LOP3.LUT P1, RZ, R0, 0x3, R85, 0x48, !PT ;  /* 0x0000000300ff7812 */ /* 0x000fe20007824855 */
[----:B------:R-:W-:Y:S01]  /*6430*/  @!UPT UIADD3 URZ, UPT, UPT, URZ, URZ, URZ ;  /* 0x000000fffffff290 */ /* 0x000fe2000fffe0ff */
[----:B----4-:R-:W-:Y:S11]  /*6440*/  @P0 BRA `(.L_x_103) ;  /* 0x0000000000080947 */ /* 0x010ff60003800000 */
[----:B------:R-:W1:Y:S02]  /*6450*/  SYNCS.PHASECHK.TRANS64.TRYWAIT P0, [R102+URZ+0xe0], R3 ;  /* 0x0000e003660075a7 */ /* 0x000e6400080011ff */
[----:B-1----:R-:W-:Y:S05]  /*6460*/  @!P0 BRA `(.L_x_104) ;  /* 0x0000002400948947 */ /* 0x002fea0003800000 */
.L_x_103:
[----:B------:R-:W-:Y:S05]  /*6470*/  @!P1 BRA `(.L_x_105) ;  /* 0x0000000000409947 */ /* 0x000fea0003800000 */
[----:B------:R-:W4:Y:S01]  /*6480*/  LDCU.64 UR8, c[0x4][0x70] ;  /* 0x01000e00ff0877ac */ /* 0x000f220008000a00 */
[----:B-1----:R-:W-:Y:S01]  /*6490*/  MOV R3, 0x0 ;  /* 0x0000000000037802 */ /* 0x002fe20000000f00 */
[----:B------:R-:W-:Y:S02]  /*64a0*/  HFMA2 R12, -RZ, RZ, 0, 5.9604644775390625e-08 ;  /* 0x00000001ff0c7431 */ /* 0x000fe400000001ff */
[----:B------:R-:W-:Y:S02]  /*64b0*/  IMAD.MOV.U32 R8, RZ, RZ, 0x192 ;  /* 0x00000192ff087424 */ /* 0x000fe400078e00ff */
[----:B------:R-:W-:Y:S01]  /*64c0*/  IMAD.MOV.U32 R13, RZ, RZ, RZ ;  /* 0x000000ffff0d7224 */ /* 0x000fe200078e00ff */
[----:B------:R-:W1:Y:S01]  /*64d0*/  LDCU.64 UR6, c[0x4][0x78] ;  /* 0x01000f00ff0677ac */ /* 0x000e620008000a00 */
[----:B------:R-:W2:Y:S01]  /*64e0*/  LDC.64 R2, c[0x4][R3] ;  /* 0x0100000003027b82 */ /* 0x000ea20000000a00 */
[----:B------:R-:W5:Y:S01]  /*64f0*/  LDCU.64 UR4, c[0x4][0x10] ;  /* 0x01000200ff0477ac */ /* 0x000f620008000a00 */
[----:B----4-:R-:W-:Y:S01]  /*6500*/  MOV R5, UR9 ;  /* 0x0000000900057c02 */ /* 0x010fe20008000f00 */
[----:B------:R-:W-:Y:S01]  /*6510*/  IMAD.U32 R4, RZ, RZ, UR8 ;  /* 0x00000008ff047e24 */ /* 0x000fe2000f8e00ff */
[----:B-1----:R-:W-:Y:S01]  /*6520*/  MOV R7, UR7 ;  /* 0x0000000700077c02 */ /* 0x002fe20008000f00 */
[----:B------:R-:W-:Y:S01]  /*6530*/  IMAD.U32 R6, RZ, RZ, UR6 ;  /* 0x00000006ff067e24 */ /* 0x000fe2000f8e00ff */
[----:B-----5:R-:W-:Y:S01]  /*6540*/  MOV R11, UR5 ;  /* 0x00000005000b7c02 */ /* 0x020fe20008000f00 */
[----:B------:R-:W-:Y:S02]  /*6550*/  IMAD.U32 R10, RZ, RZ, UR4 ;  /* 0x00000004ff0a7e24 */ /* 0x000fe4000f8e00ff */
[----:B------:R-:W-:Y:S07]  /*6560*/  LEPC R20, `(.L_x_105) ;  /* 0x000000001014794e */ /* 0x000fee0000000000 */
[----:B--23--:R-:W-:Y:S05]  /*6570*/  CALL.ABS.NOINC R2 ;  /* 0x0000000002007343 */ /* 0x00cfea0003c00000 */
.L_x_105:
[----:B------:R-:W-:Y:S05]  /*6580*/  WARPSYNC.ALL ;  /* 0x0000000000007948 */ /* 0x000fea0003800000 */
[----:B------:R-:W-:Y:S01]  /*6590*/  R2UR UR4, R39 ;  /* 0x00000000270472ca */ /* 0x000fe200000e0000 */
[--C-:B------:R-:W-:Y:S01]  /*65a0*/  HADD2.F32 R40, -RZ, R48.reuse.H0_H0 ;  /* 0x20000030ff287230 */ /* 0x100fe20000004100 */
[----:B------:R-:W-:Y:S01]  /*65b0*/  ISETP.NE.AND P0, PT, R97, RZ, PT ;  /* 0x000000ff6100720c */ /* 0x000fe20003f05270 */
[----:B------:R-:W-:Y:S01]  /*65c0*/  HADD2.F32 R43, -RZ, R48.H1_H1 ;  /* 0x30000030ff2b7230 */ /* 0x000fe20000004100 */
[----:B------:R-:W-:Y:S01]  /*65d0*/  BSSY.RECONVERGENT B0, `(.L_x_106) ;  /* 0x0000085000007945 */ /* 0x000fe20003800200 */
[----:B------:R-:W-:Y:S02]  /*65e0*/  HADD2.F32 R42, -RZ, R49.H0_H0 ;  /* 0x20000031ff2a7230 */ /* 0x000fe40000004100 */
[----:B------:R-:W-:Y:S02]  /*65f0*/  HADD2.F32 R45, -RZ, R51.H0_H0 ;  /* 0x20000033ff2d7230 */ /* 0x000fe40000004100 */
[----:B------:R-:W-:Y:S04]  /*6600*/  HADD2.F32 R44, -RZ, R75.H1_H1 ;  /* 0x3000004bff2c7230 */ /* 0x000fe80000004100 */
[----:B------:R-:W3:Y:S02]  /*6610*/  LDTM.x32 R4, tmem[UR4] ;  /* 0x00000004000479ee */ /* 0x000ee400082c0000 */
[C---:B---3--:R-:W-:Y:S01]  /*6620*/  FMUL R0, R38.reuse, R4 ;  /* 0x0000000426007220 */ /* 0x048fe20000400000 */
[C---:B------:R-:W-:Y:S01]  /*6630*/  FMUL R2, R38.reuse, R5 ;  /* 0x0000000526027220 */ /* 0x040fe20000400000 */
[C---:B-1----:R-:W-:Y:S01]  /*6640*/  FMUL R3, R38.reuse, R6 ;  /* 0x0000000626037220 */ /* 0x042fe20000400000 */
[C---:B------:R-:W-:Y:S01]  /*6650*/  FMUL R7, R38.reuse, R7 ;  /* 0x0000000726077220 */ /* 0x040fe20000400000 */
[C---:B------:R-:W-:Y:S01]  /*6660*/  FFMA R0, R41.reuse, R40, R0 ;  /* 0x0000002829007223 */ /* 0x040fe20000000000 */
[----:B------:R-:W-:Y:S02]  /*6670*/  HADD2.F32 R40, -RZ, R49.H1_H1 ;  /* 0x30000031ff287230 */ /* 0x000fe40000004100 */
[C---:B------:R-:W-:Y:S01]  /*6680*/  FFMA R2, R41.reuse, R43, R2 ;  /* 0x0000002b29027223 */ /* 0x040fe20000000002 */
[C---:B------:R-:W-:Y:S01]  /*6690*/  FFMA R3, R41.reuse, R42, R3 ;  /* 0x0000002a29037223 */ /* 0x040fe20000000003 */
[--C-:B------:R-:W-:Y:S02]  /*66a0*/  HADD2.F32 R43, -RZ, R50.reuse.H0_H0 ;  /* 0x20000032ff2b7230 */ /* 0x100fe40000004100 */
[----:B------:R-:W-:Y:S01]  /*66b0*/  FMUL R4, R38, R8 ;  /* 0x0000000826047220 */ /* 0x000fe20000400000 */
[----:B------:R-:W-:Y:S01]  /*66c0*/  HADD2.F32 R42, -RZ, R50.H1_H1 ;  /* 0x30000032ff2a7230 */ /* 0x000fe20000004100 */
[----:B------:R-:W-:Y:S01]  /*66d0*/  F2FP.F16.F32.PACK_AB R52, R2, R0 ;  /* 0x000000000234723e */ /* 0x000fe200000000ff */
[C---:B------:R-:W-:Y:S01]  /*66e0*/  FFMA R7, R41.reuse, R40, R7 ;  /* 0x0000002829077223 */ /* 0x040fe20000000007 */
[----:B------:R-:W-:Y:S01]  /*66f0*/  FFMA R4, R41, R43, R4 ;  /* 0x0000002b29047223 */ /* 0x000fe20000000004 */
[C---:B------:R-:W-:Y:S01]  /*6700*/  FMUL R5, R38.reuse, R9 ;  /* 0x0000000926057220 */ /* 0x040fe20000400000 */
[C---:B------:R-:W-:Y:S01]  /*6710*/  FMUL R6, R38.reuse, R10 ;  /* 0x0000000a26067220 */ /* 0x040fe20000400000 */
[----:B------:R-:W-:Y:S01]  /*6720*/  HADD2.F32 R40, -RZ, R51.H1_H1 ;  /* 0x30000033ff287230 */ /* 0x000fe20000004100 */
[----:B------:R-:W-:Y:S01]  /*6730*/  F2FP.F16.F32.PACK_AB R53, R7, R3 ;  /* 0x000000030735723e */ /* 0x000fe200000000ff */
[C---:B------:R-:W-:Y:S01]  /*6740*/  FFMA R5, R41.reuse, R42, R5 ;  /* 0x0000002a29057223 */ /* 0x040fe20000000005 */
[----:B------:R-:W-:Y:S01]  /*6750*/  FFMA R6, R41, R45, R6 ;  /* 0x0000002d29067223 */ /* 0x000fe20000000006 */
[C---:B------:R-:W-:Y:S01]  /*6760*/  FMUL R11, R38.reuse, R11 ;  /* 0x0000000b260b7220 */ /* 0x040fe20000400000 */
[--C-:B------:R-:W-:Y:S02]  /*6770*/  HADD2.F32 R43, -RZ, R56.reuse.H0_H0 ;  /* 0x20000038ff2b7230 */ /* 0x100fe40000004100 */
[C---:B------:R-:W-:Y:S01]  /*6780*/  FMUL R8, R38.reuse, R12 ;  /* 0x0000000c26087220 */ /* 0x040fe20000400000 */
[----:B------:R-:W-:Y:S01]  /*6790*/  F2FP.F16.F32.PACK_AB R54, R5, R4 ;  /* 0x000000040536723e */ /* 0x000fe200000000ff */
[C---:B------:R-:W-:Y:S01]  /*67a0*/  FFMA R11, R41.reuse, R40, R11 ;  /* 0x00000028290b7223 */ /* 0x040fe2000000000b */
[----:B------:R-:W-:Y:S02]  /*67b0*/  HADD2.F32 R40, -RZ, R56.H1_H1 ;  /* 0x30000038ff287230 */ /* 0x000fe40000004100 */
[----:B------:R-:W-:Y:S01]  /*67c0*/  FFMA R8, R41, R43, R8 ;  /* 0x0000002b29087223 */ /* 0x000fe20000000008 */
[C---:B------:R-:W-:Y:S01]  /*67d0*/  FMUL R9, R38.reuse, R13 ;  /* 0x0000000d26097220 */ /* 0x040fe20000400000 */
[--C-:B------:R-:W-:Y:S01]  /*67e0*/  HADD2.F32 R45, -RZ, R57.reuse.H0_H0 ;  /* 0x20000039ff2d7230 */ /* 0x100fe20000004100 */
[----:B------:R-:W-:Y:S01]  /*67f0*/  F2FP.F16.F32.PACK_AB R55, R11, R6 ;  /* 0x000000060b37723e */ /* 0x000fe200000000ff */
[C---:B------:R-:W-:Y:S01]  /*6800*/  FMUL R10, R38.reuse, R14 ;  /* 0x0000000e260a7220 */ /* 0x040fe20000400000 */
[----:B------:R-:W-:Y:S02]  /*6810*/  HADD2.F32 R42, -RZ, R57.H1_H1 ;  /* 0x30000039ff2a7230 */ /* 0x000fe40000004100 */
[C---:B------:R-:W-:Y:S01]  /*6820*/  FFMA R9, R41.reuse, R40, R9 ;  /* 0x0000002829097223 */ /* 0x040fe20000000009 */
[C---:B------:R-:W-:Y:S01]  /*6830*/  FMUL R15, R38.reuse, R15 ;  /* 0x0000000f260f7220 */ /* 0x040fe20000400000 */
[----:B------:R1:W-:Y:S01]  /*6840*/  STS.128 [R83], R52 ;  /* 0x0000003453007388 */ /* 0x0003e20000000c00 */
[----:B------:R-:W-:Y:S01]  /*6850*/  FFMA R10, R41, R45, R10 ;  /* 0x0000002d290a7223 */ /* 0x000fe2000000000a */
[--C-:B------:R-:W-:Y:S01]  /*6860*/  HADD2.F32 R40, -RZ, R58.reuse.H0_H0 ;  /* 0x2000003aff287230 */ /* 0x100fe20000004100 */
[----:B------:R-:W-:Y:S01]  /*6870*/  F2FP.F16.F32.PACK_AB R60, R9, R8 ;  /* 0x00000008093c723e */ /* 0x000fe200000000ff */
[----:B------:R-:W-:Y:S01]  /*6880*/  FFMA R15, R41, R42, R15 ;  /* 0x0000002a290f7223 */ /* 0x000fe2000000000f */
[C---:B------:R-:W-:Y:S01]  /*6890*/  FMUL R12, R38.reuse, R16 ;  /* 0x00000010260c7220 */ /* 0x040fe20000400000 */
[----:B------:R-:W-:Y:S02]  /*68a0*/  HADD2.F32 R42, -RZ, R58.H1_H1 ;  /* 0x3000003aff2a7230 */ /* 0x000fe40000004100 */
[C---:B------:R-:W-:Y:S01]  /*68b0*/  FMUL R13, R38.reuse, R17 ;  /* 0x00000011260d7220 */ /* 0x040fe20000400000 */
[--C-:B------:R-:W-:Y:S01]  /*68c0*/  HADD2.F32 R43, -RZ, R59.reuse.H0_H0 ;  /* 0x2000003bff2b7230 */ /* 0x100fe20000004100 */
[----:B------:R-:W-:Y:S01]  /*68d0*/  F2FP.F16.F32.PACK_AB R61, R15, R10 ;  /* 0x0000000a0f3d723e */ /* 0x000fe200000000ff */
[C---:B------:R-:W-:Y:S01]  /*68e0*/  FFMA R12, R41.reuse, R40, R12 ;  /* 0x00000028290c7223 */ /* 0x040fe2000000000c */
[C---:B------:R-:W-:Y:S01]  /*68f0*/  FFMA R13, R41.reuse, R42, R13 ;  /* 0x0000002a290d7223 */ /* 0x040fe2000000000d */
[C---:B------:R-:W-:Y:S01]  /*6900*/  FMUL R14, R38.reuse, R18 ;  /* 0x00000012260e7220 */ /* 0x040fe20000400000 */
[----:B------:R-:W-:Y:S02]  /*6910*/  HADD2.F32 R40, -RZ, R59.H1_H1 ;  /* 0x3000003bff287230 */ /* 0x000fe40000004100 */
[C---:B------:R-:W-:Y:S01]  /*6920*/  FMUL R19, R38.reuse, R19 ;  /* 0x0000001326137220 */ /* 0x040fe20000400000 */
[C---:B------:R-:W-:Y:S01]  /*6930*/  FMUL R16, R38.reuse, R20 ;  /* 0x0000001426107220 */ /* 0x040fe20000400000 */
[C---:B------:R-:W-:Y:S01]  /*6940*/  FFMA R14, R41.reuse, R43, R14 ;  /* 0x0000002b290e7223 */ /* 0x040fe2000000000e */
[--C-:B------:R-:W-:Y:S02]  /*6950*/  HADD2.F32 R43, -RZ, R64.reuse.H0_H0 ;  /* 0x20000040ff2b7230 */ /* 0x100fe40000004100 */
[C---:B------:R-:W-:Y:S01]  /*6960*/  FFMA R19, R41.reuse, R40, R19 ;  /* 0x0000002829137223 */ /* 0x040fe20000000013 */
[----:B------:R-:W-:Y:S02]  /*6970*/  HADD2.F32 R42, -RZ, R64.H1_H1 ;  /* 0x30000040ff2a7230 */ /* 0x000fe40000004100 */
[C---:B------:R-:W-:Y:S01]  /*6980*/  FMUL R17, R38.reuse, R21 ;  /* 0x0000001526117220 */ /* 0x040fe20000400000 */
[--C-:B------:R-:W-:Y:S02]  /*6990*/  HADD2.F32 R45, -RZ, R65.reuse.H0_H0 ;  /* 0x20000041ff2d7230 */ /* 0x100fe40000004100 */
[C---:B------:R-:W-:Y:S01]  /*69a0*/  FMUL R18, R38.reuse, R22 ;  /* 0x0000001626127220 */ /* 0x040fe20000400000 */
[----:B------:R-:W-:Y:S02]  /*69b0*/  HADD2.F32 R40, -RZ, R65.H1_H1 ;  /* 0x30000041ff287230 */ /* 0x000fe40000004100 */
[C---:B------:R-:W-:Y:S01]  /*69c0*/  FMUL R23, R38.reuse, R23 ;  /* 0x0000001726177220 */ /* 0x040fe20000400000 */
[C---:B------:R-:W-:Y:S01]  /*69d0*/  FFMA R16, R41.reuse, R43, R16 ;  /* 0x0000002b29107223 */ /* 0x040fe20000000010 */
[C---:B------:R-:W-:Y:S01]  /*69e0*/  FFMA R17, R41.reuse, R42, R17 ;  /* 0x0000002a29117223 */ /* 0x040fe20000000011 */
[C---:B------:R-:W-:Y:S01]  /*69f0*/  FFMA R18, R41.reuse, R45, R18 ;  /* 0x0000002d29127223 */ /* 0x040fe20000000012 */
[C---:B------:R-:W-:Y:S01]  /*6a00*/  FFMA R23, R41.reuse, R40, R23 ;  /* 0x0000002829177223 */ /* 0x040fe20000000017 */
[--C-:B------:R-:W-:Y:S02]  /*6a10*/  HADD2.F32 R43, -RZ, R66.reuse.H0_H0 ;  /* 0x20000042ff2b7230 */ /* 0x100fe40000004100 */
[C---:B------:R-:W-:Y:S01]  /*6a20*/  FMUL R20, R38.reuse, R24 ;  /* 0x0000001826147220 */ /* 0x040fe20000400000 */
        /* <DEDUP_REMOVED lines=9> */
[----:B------:R-:W-:Y:S01]  /*6ac0*/  FFMA R27, R41, R42, R27 ;  /* 0x0000002a291b7223 */ /* 0x000fe2000000001b */
[--C-:B------:R-:W-:Y:S02]  /*6ad0*/  HADD2.F32 R40, -RZ, R72.reuse.H0_H0 ;  /* 0x20000048ff287230 */ /* 0x100fe40000004100 */
[C---:B------:R-:W-:Y:S01]  /*6ae0*/  FMUL R24, R38.reuse, R28 ;  /* 0x0000001c26187220 */ /* 0x040fe20000400000 */
[----:B------:R-:W-:Y:S02]  /*6af0*/  HADD2.F32 R42, -RZ, R72.H1_H1 ;  /* 0x30000048ff2a7230 */ /* 0x000fe40000004100 */
[C---:B------:R-:W-:Y:S01]  /*6b00*/  FMUL R25, R38.reuse, R29 ;  /* 0x0000001d26197220 */ /* 0x040fe20000400000 */
[--C-:B------:R-:W-:Y:S02]  /*6b10*/  HADD2.F32 R43, -RZ, R73.reuse.H0_H0 ;  /* 0x20000049ff2b7230 */ /* 0x100fe40000004100 */
[C---:B------:R-:W-:Y:S01]  /*6b20*/  FMUL R26, R38.reuse, R30 ;  /* 0x0000001e261a7220 */ /* 0x040fe20000400000 */
[----:B------:R-:W-:Y:S01]  /*6b30*/  F2FP.F16.F32.PACK_AB R62, R13, R12 ;  /* 0x0000000c0d3e723e */ /* 0x000fe200000000ff */
[----:B------:R-:W-:Y:S01]  /*6b40*/  FFMA R24, R41, R40, R24 ;  /* 0x0000002829187223 */ /* 0x000fe20000000018 */
[----:B------:R-:W-:Y:S01]  /*6b50*/  F2FP.F16.F32.PACK_AB R63, R19, R14 ;  /* 0x0000000e133f723e */ /* 0x000fe200000000ff */
[C---:B------:R-:W-:Y:S01]  /*6b60*/  FFMA R25, R41.reuse, R42, R25 ;  /* 0x0000002a29197223 */ /* 0x040fe20000000019 */
[C---:B------:R-:W-:Y:S01]  /*6b70*/  FFMA R26, R41.reuse, R43, R26 ;  /* 0x0000002b291a7223 */ /* 0x040fe2000000001a */
[----:B------:R-:W-:Y:S02]  /*6b80*/  HADD2.F32 R40, -RZ, R73.H1_H1 ;  /* 0x30000049ff287230 */ /* 0x000fe40000004100 */
[C---:B------:R-:W-:Y:S01]  /*6b90*/  FMUL R31, R38.reuse, R31 ;  /* 0x0000001f261f7220 */ /* 0x040fe20000400000 */
[----:B------:R1:W-:Y:S01]  /*6ba0*/  STS.128 [R82+0x10], R60 ;  /* 0x0000103c52007388 */ /* 0x0003e20000000c00 */
[--C-:B------:R-:W-:Y:S02]  /*6bb0*/  HADD2.F32 R43, -RZ, R74.reuse.H0_H0 ;  /* 0x2000004aff2b7230 */ /* 0x100fe40000004100 */
[C---:B------:R-:W-:Y:S01]  /*6bc0*/  FMUL R28, R38.reuse, R32 ;  /* 0x00000020261c7220 */ /* 0x040fe20000400000 */
[----:B------:R-:W-:Y:S02]  /*6bd0*/  HADD2.F32 R42, -RZ, R74.H1_H1 ;  /* 0x3000004aff2a7230 */ /* 0x000fe40000004100 */
[C---:B------:R-:W-:Y:S01]  /*6be0*/  FMUL R29, R38.reuse, R33 ;  /* 0x00000021261d7220 */ /* 0x040fe20000400000 */
[----:B------:R-:W-:Y:S02]  /*6bf0*/  HADD2.F32 R45, -RZ, R75.H0_H0 ;  /* 0x2000004bff2d7230 */ /* 0x000fe40000004100 */
[C---:B------:R-:W-:Y:S01]  /*6c00*/  FMUL R30, R38.reuse, R34 ;  /* 0x00000022261e7220 */ /* 0x040fe20000400000 */
[----:B------:R-:W-:Y:S01]  /*6c10*/  FFMA R31, R41, R40, R31 ;  /* 0x00000028291f7223 */ /* 0x000fe2000000001f */
[----:B------:R-:W-:Y:S01]  /*6c20*/  FMUL R35, R38, R35 ;  /* 0x0000002326237220 */ /* 0x000fe20000400000 */
[----:B------:R-:W-:Y:S01]  /*6c30*/  F2FP.F16.F32.PACK_AB R68, R17, R16 ;  /* 0x000000101144723e */ /* 0x000fe200000000ff */
[----:B------:R-:W-:Y:S01]  /*6c40*/  FFMA R28, R41, R43, R28 ;  /* 0x0000002b291c7223 */ /* 0x000fe2000000001c */
[----:B------:R-:W-:Y:S01]  /*6c50*/  F2FP.F16.F32.PACK_AB R69, R23, R18 ;  /* 0x000000121745723e */ /* 0x000fe200000000ff */
[----:B------:R-:W-:Y:S01]  /*6c60*/  FFMA R29, R41, R42, R29 ;  /* 0x0000002a291d7223 */ /* 0x000fe2000000001d */
[----:B------:R-:W-:Y:S01]  /*6c70*/  F2FP.F16.F32.PACK_AB R70, R21, R20 ;  /* 0x000000141546723e */ /* 0x000fe200000000ff */
[----:B------:R-:W-:Y:S01]  /*6c80*/  FFMA R30, R41, R45, R30 ;  /* 0x0000002d291e7223 */ /* 0x000fe2000000001e */
[----:B------:R-:W-:Y:S01]  /*6c90*/  F2FP.F16.F32.PACK_AB R71, R27, R22 ;  /* 0x000000161b47723e */ /* 0x000fe200000000ff */
[----:B------:R-:W-:Y:S01]  /*6ca0*/  FFMA R35, R41, R44, R35 ;  /* 0x0000002c29237223 */ /* 0x000fe20000000023 */
[----:B------:R-:W-:Y:S02]  /*6cb0*/  F2FP.F16.F32.PACK_AB R104, R25, R24 ;  /* 0x000000181968723e */ /* 0x000fe400000000ff */
[----:B------:R-:W-:Y:S01]  /*6cc0*/  F2FP.F16.F32.PACK_AB R105, R31, R26 ;  /* 0x0000001a1f69723e */ /* 0x000fe200000000ff */
[----:B------:R1:W-:Y:S01]  /*6cd0*/  STS.128 [R47+0x20], R68 ;  /* 0x000020442f007388 */ /* 0x0003e20000000c00 */
[----:B------:R-:W-:Y:S02]  /*6ce0*/  F2FP.F16.F32.PACK_AB R106, R29, R28 ;  /* 0x0000001c1d6a723e */ /* 0x000fe400000000ff */
[----:B------:R-:W-:Y:S05]  /*6cf0*/  F2FP.F16.F32.PACK_AB R107, R35, R30 ;  /* 0x0000001e236b723e */ /* 0x000fea00000000ff */
[----:B------:R1:W-:Y:S01]  /*6d00*/  STS.128 [R46+0x10], R104 ;  /* 0x000010682e007388 */ /* 0x0003e20000000c00 */
[----:B------:R-:W-:Y:S01]  /*6d10*/  @!PT LDS RZ, [RZ] ;  /* 0x00000000fffff984 */ /* 0x000fe20000000800 */
[----:B------:R-:W-:Y:S01]  /*6d20*/  @!PT LDS RZ, [RZ] ;  /* 0x00000000fffff984 */ /* 0x000fe20000000800 */
[----:B------:R-:W-:Y:S01]  /*6d30*/  @!PT LDS RZ, [RZ] ;  /* 0x00000000fffff984 */ /* 0x000fe20000000800 */
[----:B------:R-:W-:Y:S01]  /*6d40*/  @!PT LDS RZ, [RZ] ;  /* 0x00000000fffff984 */ /* 0x000fe20000000800 */
[----:B------:R3:W-:Y:S07]  /*6d50*/  MEMBAR.ALL.CTA ;  /* 0x0000000000007992 */ /* 0x0007ee0000008000 */
[----:B---3--:R-:W3:Y:S02]  /*6d60*/  FENCE.VIEW.ASYNC.S ;  /* 0x00000000000073c6 */ /* 0x008ee40000000000 */
[----:B---3--:R-:W-:Y:S06]  /*6d70*/  BAR.SYNC.DEFER_BLOCKING 0x1, 0x80 ;  /* 0x0042000000007b1d */ /* 0x008fec0000010000 */
[----:B------:R-:W-:Y:S05]  /*6d80*/  @P0 BRA `(.L_x_107) ;  /* 0x0000000000240947 */ /* 0x000fea0003800000 */
[----:B------:R-:W3:Y:S01]  /*6d90*/  LDCU.64 UR6, c[0x0][0x348] ;  /* 0x00006900ff0677ac */ /* 0x000ee20008000a00 */
[----:B------:R-:W-:Y:S01]  /*6da0*/  R2UR UR5, R103 ;  /* 0x00000000670572ca */ /* 0x000fe200000e0000 */
[----:B------:R-:W-:Y:S11]  /*6db0*/  UMOV UR51, UR36 ;  /* 0x0000002400337c82 */ /* 0x000ff60008000000 */
[----:B------:R-:W-:Y:S01]  /*6dc0*/  @!UPT UIADD3 URZ, UPT, UPT, URZ, URZ, URZ ;  /* 0x000000fffffff290 */ /* 0x000fe2000fffe0ff */
[----:B------:R-:W-:Y:S02]  /*6dd0*/  UIADD3 UR48, UPT, UPT, UR47, 0x200, UR5 ;  /* 0x000002002f307890 */ /* 0x000fe4000fffe005 */
[----:B---3--:R-:W-:Y:S04]  /*6de0*/  UIADD3 UR4, UP0, UPT, UR6, 0x680, URZ ;  /* 0x0000068006047890 */ /* 0x008fe8000ff1e0ff */
[----:B------:R-:W-:Y:S09]  /*6df0*/  UIADD3.X UR5, UPT, UPT, URZ, UR7, URZ, UP0, !UPT ;  /* 0x00000007ff057290 */ /* 0x000ff200087fe4ff */
[----:B------:R3:W-:Y:S02]  /*6e00*/  UTMASTG.3D [UR48], [UR4] ;  /* 0x00000030040073b5 */ /* 0x0007e40008010000 */
[----:B---3--:R0:W-:Y:S02]  /*6e10*/  UTMACMDFLUSH ;  /* 0x00000000000079b7 */ /* 0x0081e40000000000 */
.L_x_107:
[----:B------:R-:W-:Y:S05]  /*6e20*/  BSYNC.RECONVERGENT B0 ;  /* 0x0000000000007941 */ /* 0x000fea0003800200 */
.L_x_106:
[----:B------:R-:W-:Y:S01]  /*6e30*/  UIADD3 UR44, UPT, UPT, UR46, 0x1, URZ ;  /* 0x000000012e2c7890 */ /* 0x000fe2000fffe0ff */
[----:B------:R-:W-:Y:S03]  /*6e40*/  BSSY.RECONVERGENT B0, `(.L_x_108) ;  /* 0x0000005000007945 */ /* 0x000fe60003800200 */
[----:B------:R-:W-:Y:S04]  /*6e50*/  UISETP.NE.AND UP0, UPT, UR44, 0x3, UPT ;  /* 0x000000032c00788c */ /* 0x000fe8000bf05270 */
[----:B------:R-:W-:Y:S01]  /*6e60*/  USEL UR45, UR44, URZ, UP0 ;  /* 0x000000ff2c2d7287 */ /* 0x000fe20008000000 */
[----:B------:R-:W-:Y:S11]  /*6e70*/  @P0 BRA `(.L_x_109) ;  /* 0x0000000000040947 */ /* 0x000ff60003800000 */
[----:B------:R-:W-:Y:S04]  /*6e80*/  DEPBAR.LE SB0, 0x1 ;  /* 0x000080400000791a */ /* 0x000fe80000000000 */
.L_x_109:
[----:B------:R-:W-:Y:S05]  /*6e90*/  BSYNC.RECONVERGENT B0 ;  /* 0x0000000000007941 */ /* 0x000fea0003800200 */
.L_x_108:
[----:B------:R-:W-:Y:S01]  /*6ea0*/  BAR.SYNC.DEFER_BLOCKING 0x1, 0x80 ;  /* 0x0042000000007b1d */ /* 0x000fe20000010000 */
[----:B------:R-:W-:Y:S01]  /*6eb0*/  ISETP.NE.AND P1, PT, R101, RZ, PT ;  /* 0x000000ff6500720c */ /* 0x000fe20003f25270 */
[----:B------:R-:W-:Y:S01]  /*6ec0*/  UISETP.NE.AND UP0, UPT, UR53, URZ, UPT ;  /* 0x000000ff3500728c */ /* 0x000fe2000bf05270 */
[----:B------:R-:W-:Y:S11]  /*6ed0*/  LEA R3, R109, UR47, 0x3 ;  /* 0x0000002f6d037c11 */ /* 0x000ff6000f8e18ff */
[----:B------:R-:W-:Y:S01]  /*6ee0*/  @P1 SHF.L.U32 R4, R110, 0x1f, RZ ;  /* 0x0000001f6e041819 */ /* 0x000fe200000006ff */
[----:B------:R-:W-:Y:S06]  /*6ef0*/  BRA.U !UP0, `(.L_x_110) ;  /* 0x0000000108247547 */ /* 0x000fec000b800000 */
[----:B------:R-:W3:Y:S01]  /*6f00*/  S2R R0, SR_CgaCtaId ;  /* 0x0000000000007919 */ /* 0x000ee20000008800 */
[----:B------:R-:W-:Y:S01]  /*6f10*/  IMAD.U32 R2, RZ, RZ, UR52 ;  /* 0x00000034ff027e24 */ /* 0x000fe2000f8e00ff */
[----:B------:R-:W-:Y:S04]  /*6f20*/  UIADD3 UR4, UPT, UPT, UR52, 0x1, URZ ;  /* 0x0000000134047890 */ /* 0x000fe8000fffe0ff */
[----:B------:R-:W-:Y:S01]  /*6f30*/  @P1 LEA R2, R2, UR47, 0x3 ;  /* 0x0000002f02021c11 */ /* 0x000fe2000f8e18ff */
[----:B------:R-:W-:Y:S04]  /*6f40*/  UISETP.NE.AND UP0, UPT, UR4, 0x3, UPT ;  /* 0x000000030400788c */ /* 0x000fe8000bf05270 */
[----:B------:R-:W-:Y:S01]  /*6f50*/  @P1 VIADD R5, R2, 0x98 ;  /* 0x0000009802051836 */ /* 0x000fe20000000000 */
[----:B------:R-:W-:Y:S04]  /*6f60*/  USEL UR52, UR4, URZ, UP0 ;  /* 0x000000ff04347287 */ /* 0x000fe80008000000 */
[----:B---3--:R-:W-:Y:S04]  /*6f70*/  @P1 PRMT R0, R0, 0x654, R5 ;  /* 0x0000065400001816 */ /* 0x008fe80000000005 */
[----:B------:R3:W-:Y:S04]  /*6f80*/  @P1 SYNCS.ARRIVE.TRANS64.RED.A1T0 RZ, [R0+URZ], RZ ;  /* 0x000000ff00ff19a7 */ /* 0x0007e800081004ff */
.L_x_110:
[----:B------:R-:W4:Y:S01]  /*6f90*/  @P1 SYNCS.PHASECHK.TRANS64.TRYWAIT P0, [R3+URZ+0x80], R4 ;  /* 0x00008004030015a7 */ /* 0x000f2200080011ff */
[----:B------:R-:W-:Y:S01]  /*6fa0*/  BSSY B1, `(.L_x_111) ;  /* 0x0000015000017945 */ /* 0x000fe20003800000 */
[----:B----4-:R-:W-:Y:S03]  /*6fb0*/  @P1 SEL R108, RZ, 0x1, !P0 ;  /* 0x00000001ff6c1807 */ /* 0x010fe60004000000 */
[----:B------:R-:W-:Y:S05]  /*6fc0*/  @!P1 BRA `(.L_x_112) ;  /* 0x0000000000489947 */ /* 0x000fea0003800000 */
[----:B------:R-:W-:Y:S01]  /*6fd0*/  ISETP.NE.AND P1, PT, R111, RZ, PT ;  /* 0x000000ff6f00720c */ /* 0x000fe20003f25270 */
[----:B------:R-:W-:Y:S01]  /*6fe0*/  BSSY B0, `(.L_x_113) ;  /* 0x000000a000007945 */ /* 0x000fe20003800000 */
[----:B------:R-:W-:Y:S11]  /*6ff0*/  ISETP.NE.AND P0, PT, R108, RZ, PT ;  /* 0x000000ff6c00720c */ /* 0x000ff60003f05270 */
[----:B------:R-:W-:Y:S04]  /*7000*/  @P1 IMAD R109, R109, 0x2000, R96 ;  /* 0x000020006d6d1824 */ /* 0x000fe800078e0260 */
[----:B------:R-:W-:Y:S01]  /*7010*/  @P1 IMAD.IADD R4, R81, 0x1, R109 ;  /* 0x0000000151041824 */ /* 0x000fe200078e026d */
[----:B------:R-:W-:Y:S03]  /*7020*/  @P1 IADD3 R2, PT, PT, R80, R109, RZ ;  /* 0x0000006d50021210 */ /* 0x000fe60007ffe0ff */
[----:B---3--:R-:W-:Y:S01]  /*7030*/  @P1 IMAD.IADD R0, R95, 0x1, R4 ;  /* 0x000000015f001824 */ /* 0x008fe200078e0204 */
[----:B------:R-:W-:Y:S06]  /*7040*/  @P0 BRA `(.L_x_114) ;  /* 0x00000000000c0947 */ /* 0x000fec0003800000 */
[----:B------:R-:W-:Y:S04]  /*7050*/  SHF.L.U32 R110, R110, 0x1f, RZ ;  /* 0x0000001f6e6e7819 */ /* 0x000fe800000006ff */
[----:B------:R-:W3:Y:S02]  /*7060*/  SYNCS.PHASECHK.TRANS64.TRYWAIT P0, [R3+URZ+0x80], R110 ;  /* 0x0000806e030075a7 */ /* 0x000ee400080011ff */
[----:B---3--:R-:W-:Y:S05]  /*7070*/  @!P0 BRA `(.L_x_115) ;  /* 0x0000001800a48947 */ /* 0x008fea0003800000 */
.L_x_114:
[----:B------:R-:W-:Y:S05]  /*7080*/  BSYNC B0 ;  /* 0x0000000000007941 */ /* 0x000fea0003800000 */
.L_x_113:
[----:B------:R-:W-:Y:S11]  /*7090*/  ISETP.NE.AND P0, PT, R111, RZ, PT ;  /* 0x000000ff6f00720c */ /* 0x000ff60003f05270 */
[----:B------:R-:W-:Y:S02]  /*70a0*/  @!UPT UIADD3 URZ, UPT, UPT, URZ, URZ, URZ ;  /* 0x000000fffffff290 */ /* 0x000fe4000fffe0ff */
[----:B------:R4:W1:Y:S04]  /*70b0*/  @P0 LDS.128 R48, [R109] ;  /* 0x000000006d300984 */ /* 0x0008680000000c00 */
[----:B------:R4:W1:Y:S04]  /*70c0*/  @P0 LDS.128 R64, [R2+0x20] ;  /* 0x0000200002400984 */ /* 0x0008680000000c00 */
[----:B------:R4:W1:Y:S04]  /*70d0*/  @P0 LDS.128 R56, [R4+0x10] ;  /* 0x0000100004380984 */ /* 0x0008680000000c00 */
[----:B------:R4:W1:Y:S02]  /*70e0*/  @P0 LDS.128 R72, [R0+0x10] ;  /* 0x0000100000480984 */ /* 0x0008640000000c00 */
.L_x_112:
[----:B------:R-:W-:Y:S05]  /*70f0*/  BSYNC B1 ;  /* 0x0000000000017941 */ /* 0x000fea0003800000 */
.L_x_111:
[----:B---34-:R-:W-:Y:S05]  /*7100*/  VIADD R0, R39, 0x20 ;  /* 0x0000002027007836 */ /* 0x018fea0000000000 */
[----:B------:R-:W-:Y:S04]  /*7110*/  SHF.R.U32.HI R0, RZ, 0x15, R0 ;  /* 0x00000015ff007819 */ /* 0x000fe80000011600 */
[----:B------:R-:W-:Y:S11]  /*7120*/  LOP3.LUT P0, RZ, R0, 0x3, R85, 0x48, !PT ;  /* 0x0000000300ff7812 */ /* 0x000ff60007804855 */
[----:B------:R-:W-:Y:S02]  /*7130*/  @!UPT UIADD3 URZ, UPT, UPT, URZ, URZ, URZ ;  /* 0x000000fffffff290 */ /* 0x000fe4000fffe0ff */
[----:B------:R-:W-:Y:S05]  /*7140*/  @!P0 BRA `(.L_x_116) ;  /* 0x0000000000408947 */ /* 0x000fea0003800000 */
[----:B------:R-:W3:Y:S01]  /*7150*/  LDCU.64 UR8, c[0x4][0x70] ;  /* 0x01000e00ff0877ac */ /* 0x000ee20008000a00 */
[----:B------:R-:W-:Y:S01]  /*7160*/  MOV R3, 0x0 ;  /* 0x0000000000037802 */ /* 0x000fe20000000f00 */
[----:B------:R-:W-:Y:S02]  /*7170*/  HFMA2 R12, -RZ, RZ, 0, 5.9604644775390625e-08 ;  /* 0x00000001ff0c7431 */ /* 0x000fe400000001ff */
[----:B------:R-:W-:Y:S02]  /*7180*/  IMAD.MOV.U32 R8, RZ, RZ, 0x192 ;  /* 0x00000192ff087424 */ /* 0x000fe400078e00ff */
[----:B------:R-:W-:Y:S01]  /*7190*/  IMAD.MOV.U32 R13, RZ, RZ, RZ ;  /* 0x000000ffff0d7224 */ /* 0x000fe200078e00ff */
[----:B------:R-:W4:Y:S01]  /*71a0*/  LDCU.64 UR6, c[0x4][0x78] ;  /* 0x01000f00ff0677ac */ /* 0x000f220008000a00 */
[----:B------:R-:W1:Y:S01]  /*71b0*/  LDC.64 R2, c[0x4][R3] ;  /* 0x0100000003027b82 */ /* 0x000e620000000a00 */
[----:B------:R-:W5:Y:S01]  /*71c0*/  LDCU.64 UR4, c[0x4][0x10] ;  /* 0x01000200ff0477ac */ /* 0x000f620008000a00 */
[----:B---3--:R-:W-:Y:S01]  /*71d0*/  MOV R5, UR9 ;  /* 0x0000000900057c02 */ /* 0x008fe20008000f00 */
[----:B------:R-:W-:Y:S01]  /*71e0*/  IMAD.U32 R4, RZ, RZ, UR8 ;  /* 0x00000008ff047e24 */ /* 0x000fe2000f8e00ff */
[----:B----4-:R-:W-:Y:S01]  /*71f0*/  MOV R7, UR7 ;  /* 0x0000000700077c02 */ /* 0x010fe20008000f00 */
[----:B------:R-:W-:Y:S01]  /*7200*/  IMAD.U32 R6, RZ, RZ, UR6 ;  /* 0x00000006ff067e24 */ /* 0x000fe2000f8e00ff */
[----:B-----5:R-:W-:Y:S01]  /*7210*/  MOV R11, UR5 ;  /* 0x00000005000b7c02 */ /* 0x020fe20008000f00 */
[----:B------:R-:W-:Y:S02]  /*7220*/  IMAD.U32 R10, RZ, RZ, UR4 ;  /* 0x00000004ff0a7e24 */ /* 0x000fe4000f8e00ff */
[----:B------:R-:W-:Y:S07]  /*7230*/  LEPC R20, `(.L_x_116) ;  /* 0x000000001014794e */ /* 0x000fee0000000000 */
[----:B-12---:R-:W-:Y:S05]  /*7240*/  CALL.ABS.NOINC R2 ;  /* 0x0000000002007343 */ /* 0x006fea0003c00000 */
.L_x_116:
[----:B------:R-:W-:Y:S01]  /*7250*/  ISETP.NE.AND P0, PT, R97, RZ, PT ;  /* 0x000000ff6100720c */ /* 0x000fe20003f05270 */
[----:B------:R-:W-:Y:S05]  /*7260*/  WARPSYNC.ALL ;  /* 0x0000000000007948 */ /* 0x000fea0003800000 */
[----:B------:R-:W-:Y:S01]  /*7270*/  R2UR UR4, R39 ;  /* 0x00000000270472ca */ /* 0x000fe200000e0000 */
[----:B------:R-:W3:Y:S01]  /*7280*/  S2UR UR6, SR_CgaCtaId ;  /* 0x00000000000679c3 */ /* 0x000ee20000008800 */
[----:B------:R-:W-:Y:S01]  /*7290*/  R2UR UR5, R102 ;  /* 0x00000000660572ca */ /* 0x000fe200000e0000 */
[--C-:B-1----:R-:W-:Y:S01]  /*72a0*/  HADD2.F32 R40, -RZ, R48.reuse.H0_H0 ;  /* 0x20000030ff287230 */ /* 0x102fe20000004100 */
[----:B------:R-:W-:Y:S01]  /*72b0*/  BSSY.RECONVERGENT B0, `(.L_x_117) ;  /* 0x000008f000007945 */ /* 0x000fe20003800200 */
[----:B------:R-:W-:Y:S02]  /*72c0*/  HADD2.F32 R42, -RZ, R48.H1_H1 ;  /* 0x30000030ff2a7230 */ /* 0x000fe40000004100 */
[--C-:B------:R-:W-:Y:S02]  /*72d0*/  HADD2.F32 R43, -RZ, R49.reuse.H0_H0 ;  /* 0x20000031ff2b7230 */ /* 0x100fe40000004100 */
[----:B------:R-:W-:Y:S02]  /*72e0*/  HADD2.F32 R44, -RZ, R49.H1_H1 ;  /* 0x30000031ff2c7230 */ /* 0x000fe40000004100 */
[--C-:B------:R-:W-:Y:S02]  /*72f0*/  HADD2.F32 R45, -RZ, R50.reuse.H0_H0 ;  /* 0x20000032ff2d7230 */ /* 0x100fe40000004100 */
[----:B------:R-:W1:Y:S01]  /*7300*/  LDTM.x32 R4, tmem[UR4+0x20] ;  /* 0x00002004000479ee */ /* 0x000e6200082c0000 */
[----:B------:R-:W-:Y:S01]  /*7310*/  NOP ;  /* 0x0000000000007918 */ /* 0x000fe20000000000 */
[----:B------:R-:W-:Y:S01]  /*7320*/  USHF.L.U32 UR4, UR45, 0xd, URZ ;  /* 0x0000000d2d047899 */ /* 0x000fe200080006ff */
[----:B--2---:R-:W-:Y:S01]  /*7330*/  HADD2.F32 R46, -RZ, R50.H1_H1 ;  /* 0x30000032ff2e7230 */ /* 0x004fe20000004100 */
[----:B------:R-:W-:Y:S01]  /*7340*/  UIADD3 UR5, UPT, UPT, UR5, 0x100, URZ ;  /* 0x0000010005057890 */ /* 0x000fe2000fffe0ff */
[--C-:B------:R-:W-:Y:S02]  /*7350*/  HADD2.F32 R47, -RZ, R51.reuse.H0_H0 ;  /* 0x20000033ff2f7230 */ /* 0x100fe40000004100 */
[----:B------:R-:W-:Y:S01]  /*7360*/  HADD2.F32 R49, -RZ, R51.H1_H1 ;  /* 0x30000033ff317230 */ /* 0x000fe20000004100 */
[----:B------:R-:W-:Y:S01]  /*7370*/  IADD3 R103, PT, PT, R96, UR4, RZ ;  /* 0x0000000460677c10 */ /* 0x000fe2000fffe0ff */
[--C-:B------:R-:W-:Y:S02]  /*7380*/  HADD2.F32 R48, -RZ, R56.reuse.H0_H0 ;  /* 0x20000038ff307230 */ /* 0x100fe40000004100 */
[----:B------:R-:W-:Y:S01]  /*7390*/  HADD2.F32 R51, -RZ, R56.H1_H1 ;  /* 0x30000038ff337230 */ /* 0x000fe20000004100 */
[-C--:B------:R-:W-:Y:S01]  /*73a0*/  IADD3 R102, PT, PT, R81, R103.reuse, RZ ;  /* 0x0000006751667210 */ /* 0x080fe20007ffe0ff */
[--C-:B------:R-:W-:Y:S01]  /*73b0*/  HADD2.F32 R50, -RZ, R57.reuse.H0_H0 ;  /* 0x20000039ff327230 */ /* 0x100fe20000004100 */
[----:B------:R-:W-:Y:S01]  /*73c0*/  IADD3 R103, PT, PT, R80, R103, RZ ;  /* 0x0000006750677210 */ /* 0x000fe20007ffe0ff */
[----:B------:R-:W-:Y:S01]  /*73d0*/  HADD2.F32 R52, -RZ, R57.H1_H1 ;  /* 0x30000039ff347230 */ /* 0x000fe20000004100 */
[----:B------:R-:W-:Y:S01]  /*73e0*/  IADD3 R116, PT, PT, R95, R102, RZ ;  /* 0x000000665f747210 */ /* 0x000fe20007ffe0ff */
[--C-:B------:R-:W-:Y:S02]  /*73f0*/  HADD2.F32 R53, -RZ, R58.reuse.H0_H0 ;  /* 0x2000003aff357230 */ /* 0x100fe40000004100 */
[----:B------:R-:W-:Y:S02]  /*7400*/  HADD2.F32 R54, -RZ, R58.H1_H1 ;  /* 0x3000003aff367230 */ /* 0x000fe40000004100 */
[--C-:B------:R-:W-:Y:S02]  /*7410*/  HADD2.F32 R55, -RZ, R59.reuse.H0_H0 ;  /* 0x2000003bff377230 */ /* 0x100fe40000004100 */
[----:B------:R-:W-:Y:S01]  /*7420*/  HADD2.F32 R56, -RZ, R59.H1_H1 ;  /* 0x3000003bff387230 */ /* 0x000fe20000004100 */
[----:B---3--:R-:W-:Y:S01]  /*7430*/  UPRMT UR5, UR6, 0x654, UR5 ;  /* 0x0000065406057896 */ /* 0x008fe20008000005 */
[C---:B-1----:R-:W-:Y:S01]  /*7440*/  FMUL R4, R38.reuse, R4 ;  /* 0x0000000426047220 */ /* 0x042fe20000400000 */
[C---:B------:R-:W-:Y:S01]  /*7450*/  FMUL R5, R38.reuse, R5 ;  /* 0x0000000526057220 */ /* 0x040fe20000400000 */
[C---:B------:R-:W-:Y:S01]  /*7460*/  FMUL R6, R38.reuse, R6 ;  /* 0x0000000626067220 */ /* 0x040fe20000400000 */
[C---:B------:R-:W-:Y:S01]  /*7470*/  FMUL R7, R38.reuse, R7 ;  /* 0x0000000726077220 */ /* 0x040fe20000400000 */
[C---:B------:R-:W-:Y:S01]  /*7480*/  FFMA R4, R41.reuse, R40, R4 ;  /* 0x0000002829047223 */ /* 0x040fe20000000004 */
[C---:B------:R-:W-:Y:S01]  /*7490*/  FFMA R5, R41.reuse, R42, R5 ;  /* 0x0000002a29057223 */ /* 0x040fe20000000005 */
[C---:B------:R-:W-:Y:S01]  /*74a0*/  FFMA R6, R41.reuse, R43, R6 ;  /* 0x0000002b29067223 */ /* 0x040fe20000000006 */
[----:B------:R-:W-:Y:S01]  /*74b0*/  FFMA R7, R41, R44, R7 ;  /* 0x0000002c29077223 */ /* 0x000fe20000000007 */
[----:B------:R-:W-:Y:S01]  /*74c0*/  SYNCS.ARRIVE.TRANS64.RED.A1T0 RZ, [UR5], RZ ;  /* 0x000000ffffff79a7 */ /* 0x000fe20008100405 */
[C---:B------:R-:W-:Y:S01]  /*74d0*/  FMUL R8, R38.reuse, R8 ;  /* 0x0000000826087220 */ /* 0x040fe20000400000 */
[----:B------:R-:W-:Y:S01]  /*74e0*/  F2FP.F16.F32.PACK_AB R80, R5, R4 ;  /* 0x000000040550723e */ /* 0x000fe200000000ff */
[C---:B------:R-:W-:Y:S01]  /*74f0*/  FMUL R9, R38.reuse, R9 ;  /* 0x0000000926097220 */ /* 0x040fe20000400000 */
[----:B------:R-:W-:Y:S01]  /*7500*/  F2FP.F16.F32.PACK_AB R81, R7, R6 ;  /* 0x000000060751723e */ /* 0x000fe200000000ff */
[C---:B------:R-:W-:Y:S01]  /*7510*/  FFMA R8, R41.reuse, R45, R8 ;  /* 0x0000002d29087223 */ /* 0x040fe20000000008 */
[C---:B------:R-:W-:Y:S01]  /*7520*/  FMUL R0, R38.reuse, R10 ;  /* 0x0000000a26007220 */ /* 0x040fe20000400000 */
[C---:B------:R-:W-:Y:S01]  /*7530*/  FFMA R9, R41.reuse, R46, R9 ;  /* 0x0000002e29097223 */ /* 0x040fe20000000009 */
[C---:B------:R-:W-:Y:S01]  /*7540*/  FMUL R2, R38.reuse, R11 ;  /* 0x0000000b26027220 */ /* 0x040fe20000400000 */
[C---:B------:R-:W-:Y:S01]  /*7550*/  FMUL R3, R38.reuse, R12 ;  /* 0x0000000c26037220 */ /* 0x040fe20000400000 */
[----:B------:R-:W-:Y:S01]  /*7560*/  FFMA R0, R41, R47, R0 ;  /* 0x0000002f29007223 */ /* 0x000fe20000000000 */
[C---:B------:R-:W-:Y:S01]  /*7570*/  FMUL R10, R38.reuse, R13 ;  /* 0x0000000d260a7220 */ /* 0x040fe20000400000 */
[----:B------:R-:W-:Y:S01]  /*7580*/  F2FP.F16.F32.PACK_AB R82, R9, R8 ;  /* 0x000000080952723e */ /* 0x000fe200000000ff */
[C---:B------:R-:W-:Y:S01]  /*7590*/  FFMA R2, R41.reuse, R49, R2 ;  /* 0x0000003129027223 */ /* 0x040fe20000000002 */
[C---:B------:R-:W-:Y:S01]  /*75a0*/  FFMA R3, R41.reuse, R48, R3 ;  /* 0x0000003029037223 */ /* 0x040fe20000000003 */
[C---:B------:R-:W-:Y:S01]  /*75b0*/  FFMA R10, R41.reuse, R51, R10 ;  /* 0x00000033290a7223 */ /* 0x040fe2000000000a */
[C---:B------:R-:W-:Y:S01]  /*75c0*/  FMUL R11, R38.reuse, R14 ;  /* 0x0000000e260b7220 */ /* 0x040fe20000400000 */
[C---:B------:R-:W-:Y:S01]  /*75d0*/  FMUL R15, R38.reuse, R15 ;  /* 0x0000000f260f7220 */ /* 0x040fe20000400000 */
[C---:B------:R-:W-:Y:S01]  /*75e0*/  FMUL R12, R38.reuse, R16 ;  /* 0x00000010260c7220 */ /* 0x040fe20000400000 */
[C---:B------:R-:W-:Y:S01]  /*75f0*/  FMUL R13, R38.reuse, R17 ;  /* 0x00000011260d7220 */ /* 0x040fe20000400000 */
[C---:B------:R-:W-:Y:S01]  /*7600*/  FFMA R11, R41.reuse, R50, R11 ;  /* 0x00000032290b7223 */ /* 0x040fe2000000000b */
[C---:B------:R-:W-:Y:S01]  /*7610*/  FMUL R14, R38.reuse, R18 ;  /* 0x00000012260e7220 */ /* 0x040fe20000400000 */
[C---:B------:R-:W-:Y:S01]  /*7620*/  FFMA R15, R41.reuse, R52, R15 ;  /* 0x00000034290f7223 */ /* 0x040fe2000000000f */
[--C-:B------:R-:W-:Y:S02]  /*7630*/  HADD2.F32 R57, -RZ, R64.reuse.H0_H0 ;  /* 0x20000040ff397230 */ /* 0x100fe40000004100 */
[----:B------:R-:W-:Y:S01]  /*7640*/  FMUL R19, R38, R19 ;  /* 0x0000001326137220 */ /* 0x000fe20000400000 */
[----:B------:R-:W-:Y:S01]  /*7650*/  F2FP.F16.F32.PACK_AB R83, R2, R0 ;  /* 0x000000000253723e */ /* 0x000fe200000000ff */
[C---:B------:R-:W-:Y:S01]  /*7660*/  FFMA R12, R41.reuse, R53, R12 ;  /* 0x00000035290c7223 */ /* 0x040fe2000000000c */
[----:B------:R-:W-:Y:S02]  /*7670*/  HADD2.F32 R58, -RZ, R64.H1_H1 ;  /* 0x30000040ff3a7230 */ /* 0x000fe40000004100 */
[C---:B------:R-:W-:Y:S01]  /*7680*/  FMUL R16, R38.reuse, R20 ;  /* 0x0000001426107220 */ /* 0x040fe20000400000 */
[C---:B------:R-:W-:Y:S01]  /*7690*/  FFMA R13, R41.reuse, R54, R13 ;  /* 0x00000036290d7223 */ /* 0x040fe2000000000d */
[----:B------:R1:W-:Y:S01]  /*76a0*/  STS.128 [R96+UR4], R80 ;  /* 0x0000005060007988 */ /* 0x0003e20008000c04 */
[--C-:B------:R-:W-:Y:S02]  /*76b0*/  HADD2.F32 R59, -RZ, R65.reuse.H0_H0 ;  /* 0x20000041ff3b7230 */ /* 0x100fe40000004100 */
[C---:B------:R-:W-:Y:S01]  /*76c0*/  FMUL R17, R38.reuse, R21 ;  /* 0x0000001526117220 */ /* 0x040fe20000400000 */
[C---:B------:R-:W-:Y:S01]  /*76d0*/  FFMA R14, R41.reuse, R55, R14 ;  /* 0x00000037290e7223 */ /* 0x040fe2000000000e */
[----:B------:R-:W-:Y:S02]  /*76e0*/  HADD2.F32 R60, -RZ, R65.H1_H1 ;  /* 0x30000041ff3c7230 */ /* 0x000fe40000004100 */
[C---:B------:R-:W-:Y:S01]  /*76f0*/  FMUL R18, R38.reuse, R22 ;  /* 0x0000001626127220 */ /* 0x040fe20000400000 */
[C---:B------:R-:W-:Y:S01]  /*7700*/  FFMA R19, R41.reuse, R56, R19 ;  /* 0x0000003829137223 */ /* 0x040fe20000000013 */
        /* <DEDUP_REMOVED lines=13> */
[----:B------:R-:W-:Y:S01]  /*77e0*/  FMUL R27, R38, R27 ;  /* 0x0000001b261b7220 */ /* 0x000fe20000400000 */
[----:B------:R-:W-:Y:S01]  /*77f0*/  F2FP.F16.F32.PACK_AB R104, R10, R3 ;  /* 0x000000030a68723e */ /* 0x000fe200000000ff */
[----:B------:R-:W-:Y:S01]  /*7800*/  FFMA R20, R41, R61, R20 ;  /* 0x0000003d29147223 */ /* 0x000fe20000000014 */
[----:B------:R-:W-:Y:S01]  /*7810*/  F2FP.F16.F32.PACK_AB R105, R15, R11 ;  /* 0x0000000b0f69723e */ /* 0x000fe200000000ff */
[----:B------:R-:W-:Y:S01]  /*7820*/  HADD2.F32 R66, -RZ, R72.H1_H1 ;  /* 0x30000048ff427230 */ /* 0x000fe20000004100 */
[----:B------:R-:W-:Y:S01]  /*7830*/  F2FP.F16.F32.PACK_AB R106, R13, R12 ;  /* 0x0000000c0d6a723e */ /* 0x000fe200000000ff */
[C---:B------:R-:W-:Y:S01]  /*7840*/  FMUL R24, R38.reuse, R28 ;  /* 0x0000001c26187220 */ /* 0x040fe20000400000 */
[----:B------:R-:W-:Y:S01]  /*7850*/  F2FP.F16.F32.PACK_AB R107, R19, R14 ;  /* 0x0000000e136b723e */ /* 0x000fe200000000ff */
[C---:B------:R-:W-:Y:S01]  /*7860*/  FFMA R21, R41.reuse, R62, R21 ;  /* 0x0000003e29157223 */ /* 0x040fe20000000015 */
[--C-:B------:R-:W-:Y:S02]  /*7870*/  HADD2.F32 R67, -RZ, R73.reuse.H0_H0 ;  /* 0x20000049ff437230 */ /* 0x100fe40000004100 */
[C---:B------:R-:W-:Y:S01]  /*7880*/  FMUL R25, R38.reuse, R29 ;  /* 0x0000001d26197220 */ /* 0x040fe20000400000 */
[C---:B------:R-:W-:Y:S01]  /*7890*/  FFMA R22, R41.reuse, R63, R22 ;  /* 0x0000003f29167223 */ /* 0x040fe20000000016 */
[----:B------:R1:W-:Y:S01]  /*78a0*/  STS.128 [R102+0x10], R104 ;  /* 0x0000106866007388 */ /* 0x0003e20000000c00 */
        /* <DEDUP_REMOVED lines=35> */
[----:B--2---:R-:W2:Y:S02]  /*7ae0*/  FENCE.VIEW.ASYNC.S ;  /* 0x00000000000073c6 */ /* 0x004ea40000000000 */
[----:B--2---:R-:W-:Y:S06]  /*7af0*/  BAR.SYNC.DEFER_BLOCKING 0x1, 0x80 ;  /* 0x0042000000007b1d */ /* 0x004fec0000010000 */
[----:B------:R-:W-:Y:S05]  /*7b00*/  @P0 BRA `(.L_x_118) ;  /* 0x0000000000240947 */ /* 0x000fea0003800000 */
[----:B------:R-:W2:Y:S01]  /*7b10*/  LDCU.64 UR10, c[0x0][0x348] ;  /* 0x00006900ff0a77ac */ /* 0x000ea20008000a00 */
[----:B------:R-:W-:Y:S02]  /*7b20*/  UIADD3 UR9, UPT, UPT, UR49, 0x20, URZ ;  /* 0x0000002031097890 */ /* 0x000fe4000fffe0ff */
[----:B------:R-:W-:Y:S02]  /*7b30*/  UIADD3 UR8, UPT, UPT, UR47, 0x200, UR4 ;  /* 0x000002002f087890 */ /* 0x000fe4000fffe004 */
[----:B--2---:R-:W-:Y:S03]  /*7b40*/  UIADD3 UR6, UP0, UPT, UR10, 0x680, URZ ;  /* 0x000006800a067890 */ /* 0x004fe6000ff1e0ff */
[----:B------:R-:W-:Y:S01]  /*7b50*/  UMOV UR10, UR50 ;  /* 0x00000032000a7c82 */ /* 0x000fe20008000000 */
[----:B------:R-:W-:Y:S03]  /*7b60*/  UIADD3.X UR7, UPT, UPT, URZ, UR11, URZ, UP0, !UPT ;  /* 0x0000000bff077290 */ /* 0x000fe600087fe4ff */
[----:B------:R-:W-:Y:S06]  /*7b70*/  UMOV UR11, UR36 ;  /* 0x00000024000b7c82 */ /* 0x000fec0008000000 */
[----:B------:R2:W-:Y:S02]  /*7b80*/  UTMASTG.3D [UR8], [UR6] ;  /* 0x00000008060073b5 */ /* 0x0005e40008010000 */
[----:B--2---:R0:W-:Y:S02]  /*7b90*/  UTMACMDFLUSH ;  /* 0x00000000000079b7 */ /* 0x0041e40000000000 */
.L_x_118:
[----:B------:R-:W-:Y:S05]  /*7ba0*/  BSYNC.RECONVERGENT B0 ;  /* 0x0000000000007941 */ /* 0x000fea0003800200 */
.L_x_117:
[----:B------:R-:W-:Y:S01]  /*7bb0*/  UIADD3 UR4, UPT, UPT, UR45, 0x1, URZ ;  /* 0x000000012d047890 */ /* 0x000fe2000fffe0ff */
[----:B------:R-:W-:Y:S03]  /*7bc0*/  BSSY.RECONVERGENT B0, `(.L_x_119) ;  /* 0x0000008000007945 */ /* 0x000fe60003800200 */
[----:B------:R-:W-:Y:S04]  /*7bd0*/  UISETP.NE.AND UP0, UPT, UR4, 0x3, UPT ;  /* 0x000000030400788c */ /* 0x000fe8000bf05270 */
[----:B------:R-:W-:Y:S02]  /*7be0*/  UISETP.EQ.XOR UP1, UPT, UR44, 0x3, !UP0 ;  /* 0x000000032c00788c */ /* 0x000fe4000c722a70 */
[----:B------:R-:W-:Y:S02]  /*7bf0*/  USEL UR46, UR4, URZ, UP0 ;  /* 0x000000ff042e7287 */ /* 0x000fe40008000000 */
[----:B------:R-:W-:Y:S04]  /*7c00*/  USEL UR5, URZ, 0x1, !UP1 ;  /* 0x00000001ff057887 */ /* 0x000fe8000c800000 */
[----:B------:R-:W-:Y:S01]  /*7c10*/  ULOP3.LUT UR54, UR54, UR5, URZ, 0x3c, !UPT ;  /* 0x0000000536367292 */ /* 0x000fe2000f8e3cff */
[----:B------:R-:W-:Y:S11]  /*7c20*/  @P0 BRA `(.L_x_120) ;  /* 0x0000000000040947 */ /* 0x000ff60003800000 */
[----:B------:R-:W-:Y:S04]  /*7c30*/  DEPBAR.LE SB0, 0x1 ;  /* 0x000080400000791a */ /* 0x000fe80000000000 */
.L_x_120:
[----:B------:R-:W-:Y:S05]  /*7c40*/  BSYNC.RECONVERGENT B0 ;  /* 0x0000000000007941 */ /* 0x000fea0003800200 */
.L_x_119:
[----:B------:R-:W-:Y:S01]  /*7c50*/  BAR.SYNC.DEFER_BLOCKING 0x1, 0x80 ;  /* 0x0042000000007b1d */ /* 0x000fe20000010000 */
[----:B------:R-:W-:Y:S01]  /*7c60*/  UISETP.NE.AND UP0, UPT, UR53, -0x2, UPT ;  /* 0xfffffffe3500788c */ /* 0x000fe2000bf05270 */
[----:B------:R-:W-:Y:S08]  /*7c70*/  IADD3 R0, PT, PT, R36, 0x1, RZ ;  /* 0x0000000124007810 */ /* 0x000ff00007ffe0ff */
[----:B------:R-:W-:Y:S05]  /*7c80*/  BRA.U !UP0, `(.L_x_121) ;  /* 0x0000000108287547 */ /* 0x000fea000b800000 */
[----:B------:R-:W2:Y:S01]  /*7c90*/  S2R R2, SR_CgaCtaId ;  /* 0x0000000000027919 */ /* 0x000ea20000008800 */
[----:B------:R-:W-:Y:S01]  /*7ca0*/  ISETP.NE.AND P0, PT, R101, RZ, PT ;  /* 0x000000ff6500720c */ /* 0x000fe20003f05270 */
[----:B------:R-:W-:Y:S01]  /*7cb0*/  IMAD.U32 R3, RZ, RZ, UR52 ;  /* 0x00000034ff037e24 */ /* 0x000fe2000f8e00ff */
[----:B------:R-:W-:Y:S04]  /*7cc0*/  UIADD3 UR4, UPT, UPT, UR52, 0x1, URZ ;  /* 0x0000000134047890 */ /* 0x000fe8000fffe0ff */
[----:B------:R-:W-:Y:S04]  /*7cd0*/  UISETP.NE.AND UP0, UPT, UR4, 0x3, UPT ;  /* 0x000000030400788c */ /* 0x000fe8000bf05270 */
[----:B------:R-:W-:Y:S03]  /*7ce0*/  USEL UR52, UR4, URZ, UP0 ;  /* 0x000000ff04347287 */ /* 0x000fe60008000000 */
[----:B------:R-:W-:Y:S05]  /*7cf0*/  @P0 LEA R3, R3, UR47, 0x3 ;  /* 0x0000002f03030c11 */ /* 0x000fea000f8e18ff */
[----:B------:R-:W-:Y:S05]  /*7d00*/  @P0 VIADD R3, R3, 0x98 ;  /* 0x0000009803030836 */ /* 0x000fea0000000000 */
[----:B--2---:R-:W-:Y:S04]  /*7d10*/  @P0 PRMT R2, R2, 0x654, R3 ;  /* 0x0000065402020816 */ /* 0x004fe80000000003 */
[----:B------:R2:W-:Y:S03]  /*7d20*/  @P0 SYNCS.ARRIVE.TRANS64.RED.A1T0 RZ, [R2+URZ], RZ ;  /* 0x000000ff02ff09a7 */ /* 0x0005e600081004ff */
.L_x_121:
[----:B------:R-:W-:Y:S01]  /*7d30*/  R2UR UR6, R100 ;  /* 0x00000000640672ca */ /* 0x000fe200000e0000 */
[----:B------:R-:W-:Y:S01]  /*7d40*/  UIADD3 UR53, UPT, UPT, UR53, 0x2, URZ ;  /* 0x0000000235357890 */ /* 0x000fe2000fffe0ff */
[----:B------:R-:W-:Y:S01]  /*7d50*/  R2UR UR5, R86 ;  /* 0x00000000560572ca */ /* 0x000fe200000e0000 */
[----:B------:R-:W-:Y:S01]  /*7d60*/  UMOV UR36, UR63 ;  /* 0x0000003f00247c82 */ /* 0x000fe20008000000 */
[----:B------:R-:W-:Y:S02]  /*7d70*/  R2UR UR4, R87 ;  /* 0x00000000570472ca */ /* 0x000fe400000e0000 */
[----:B------:R-:W-:Y:S02]  /*7d80*/  ISETP.NE.AND P0, PT, R90, 0x2, PT ;  /* 0x000000025a00780c */ /* 0x000fe40003f05270 */
[----:B------:R-:W-:Y:S02]  /*7d90*/  ISETP.NE.AND P1, PT, R0, 0x4, PT ;  /* 0x000000040000780c */ /* 0x000fe40003f25270 */
[----:B--2---:R-:W-:Y:S02]  /*7da0*/  SEL R2, RZ, 0x1, P0 ;  /* 0x00000001ff027807 */ /* 0x004fe40000000000 */
[----:B------:R-:W-:Y:S01]  /*7db0*/  SEL R3, RZ, 0x1, P1 ;  /* 0x00000001ff037807 */ /* 0x000fe20000800000 */
[----:B------:R-:W-:Y:S01]  /*7dc0*/  UISETP.NE.AND UP0, UPT, UR6, URZ, UPT ;  /* 0x000000ff0600728c */ /* 0x000fe2000bf05270 */
[----:B------:R-:W-:Y:S01]  /*7dd0*/  LOP3.LUT R93, R93, R2, RZ, 0x3c, !PT ;  /* 0x000000025d5d7212 */ /* 0x000fe200078e3cff */
[----:B------:R-:W-:Y:S01]  /*7de0*/  UIADD3 UR30, UPT, UPT, UR37, UR5, URZ ;  /* 0x00000005251e7290 */ /* 0x000fe2000fffe0ff */
[----:B------:R-:W-:Y:S01]  /*7df0*/  LOP3.LUT R94, R94, R3, RZ, 0x3c, !PT ;  /* 0x000000035e5e7212 */ /* 0x000fe200078e3cff */
[----:B------:R-:W-:Y:S01]  /*7e00*/  UIADD3 UR25, UPT, UPT, UR38, UR4, URZ ;  /* 0x0000000426197290 */ /* 0x000fe2000fffe0ff */
[----:B------:R-:W-:Y:S02]  /*7e10*/  SEL R90, R90, RZ, P0 ;  /* 0x000000ff5a5a7207 */ /* 0x000fe40000000000 */
[----:B------:R-:W-:Y:S02]  /*7e20*/  SEL R36, R0, RZ, P1 ;  /* 0x000000ff00247207 */ /* 0x000fe40000800000 */
[----:B------:R-:W-:Y:S07]  /*7e30*/  BRA.U UP0, `(.L_x_122) ;  /* 0xffffffd500807547 */ /* 0x000fee000b83ffff */
[----:B------:R-:W-:-:S13]  /*7e40*/  R2UR UR4, R88 ;  /* 0x00000000580472ca */ /* 0x000fda00000e0000 */
[----:B------:R-:W-:-:S09]  /*7e50*/  UISETP.NE.AND UP0, UPT, UR4, URZ, UPT ;  /* 0x000000ff0400728c */ /* 0x000fd2000bf05270 */
[----:B------:R-:W-:Y:S05]  /*7e60*/  BRA.U !UP0, `(.L_x_123) ;  /* 0x0000000108487547 */ /* 0x000fea000b800000 */
[----:B------:R-:W2:Y:S02]  /*7e70*/  LDCU.64 UR4, c[0x0][0x890] ;  /* 0x00011200ff0477ac */ /* 0x000ea40008000a00 */
[----:B--2---:R-:W-:-:S04]  /*7e80*/  UISETP.NE.U32.AND UP0, UPT, UR4, URZ, UPT ;  /* 0x000000ff0400728c */ /* 0x004fc8000bf05070 */
[----:B------:R-:W-:-:S09]  /*7e90*/  UISETP.NE.AND.EX UP0, UPT, UR5, URZ, UPT, UP0 ;  /* 0x000000ff0500728c */ /* 0x000fd2000bf05300 */
[----:B------:R-:W-:Y:S05]  /*7ea0*/  BRA.U UP0, `(.L_x_124) ;  /* 0x00000001000c7547 */ /* 0x000fea000b800000 */
[----:B------:R-:W-:-:S13]  /*7eb0*/  FSETP.NEU.AND P0, PT, R41, RZ, PT ;  /* 0x000000ff2900720b */ /* 0x000fda0003f0d000 */
[----:B------:R-:W-:Y:S05]  /*7ec0*/  @!P0 EXIT ;  /* 0x000000000000894d */ /* 0x000fea0003800000 */
[----:B------:R-:W-:Y:S05]  /*7ed0*/  BRA `(.L_x_123) ;  /* 0x00000000002c7947 */ /* 0x000fea0003800000 */
.L_x_124:
[----:B------:R-:W-:Y:S01]  /*7ee0*/  ISETP.NE.AND P0, PT, R89, RZ, PT ;  /* 0x000000ff5900720c */ /* 0x000fe20003f05270 */
[----:B------:R-:W-:-:S12]  /*7ef0*/  BSSY.RECONVERGENT B0, `(.L_x_123) ;  /* 0x0000009000007945 */ /* 0x000fd80003800200 */
[----:B------:R-:W-:Y:S05]  /*7f00*/  @P0 BRA `(.L_x_125) ;  /* 0x0000000000140947 */ /* 0x000fea0003800000 */
[----:B------:R-:W2:Y:S02]  /*7f10*/  LDCU.64 UR4, c[0x0][0x888] ;  /* 0x00011100ff0477ac */ /* 0x000ea40008000a00 */
[----:B--2---:R-:W-:-:S04]  /*7f20*/  ISETP.NE.U32.AND P0, PT, RZ, UR4, PT ;  /* 0x00000004ff007c0c */ /* 0x004fc8000bf05070 */
[----:B------:R-:W-:-:S13]  /*7f30*/  ISETP.NE.AND.EX P0, PT, RZ, UR5, PT, P0 ;  /* 0x00000005ff007c0c */ /* 0x000fda000bf05300 */
[----:B------:R-:W-:Y:S05]  /*7f40*/  @!P0 EXIT ;  /* 0x000000000000894d */ /* 0x000fea0003800000 */
[----:B------:R-:W-:Y:S05]  /*7f50*/  BRA `(.L_x_126) ;  /* 0x0000000000087947 */ /* 0x000fea0003800000 */
.L_x_125:
[----:B------:R-:W-:-:S13]  /*7f60*/  FSETP.NEU.AND P0, PT, R41, RZ, PT ;  /* 0x000000ff2900720b */ /* 0x000fda0003f0d000 */
[----:B------:R-:W-:Y:S05]  /*7f70*/  @!P0 EXIT ;  /* 0x000000000000894d */ /* 0x000fea0003800000 */
.L_x_126:
[----:B------:R-:W-:Y:S05]  /*7f80*/  BSYNC.RECONVERGENT B0 ;  /* 0x0000000000007941 */ /* 0x000fea0003800200 */
.L_x_123:
[----:B------:R-:W2:Y:S01]  /*7f90*/  S2UR UR5, SR_CgaCtaId ;  /* 0x00000000000579c3 */ /* 0x000ea20000008800 */
[----:B------:R-:W-:Y:S01]  /*7fa0*/  ULEA UR4, UR52, UR47, 0x3 ;  /* 0x0000002f34047291 */ /* 0x000fe2000f8e18ff */
[----:B------:R-:W-:-:S04]  /*7fb0*/  DEPBAR.LE SB0, 0x0 ;  /* 0x000080000000791a */ /* 0x000fc80000000000 */
[----:B------:R-:W-:-:S04]  /*7fc0*/  UIADD3 UR4, UPT, UPT, UR4, 0x98, URZ ;  /* 0x0000009804047890 */ /* 0x000fc8000fffe0ff */
[----:B--2---:R-:W-:-:S09]  /*7fd0*/  UPRMT UR4, UR5, 0x654, UR4 ;  /* 0x0000065405047896 */ /* 0x004fd20008000004 */
[----:B------:R-:W-:Y:S01]  /*7fe0*/  SYNCS.ARRIVE.TRANS64.RED.A1T0 RZ, [UR4], RZ ;  /* 0x000000ffffff79a7 */ /* 0x000fe20008100404 */
[----:B------:R-:W-:Y:S05]  /*7ff0*/  EXIT ;  /* 0x000000000000794d */ /* 0x000fea0003800000 */
.L_x_25:
[----:B--2---:R2:W3:Y:S02]  /*8000*/  SYNCS.PHASECHK.TRANS64.TRYWAIT P0, [R0+URZ+0x130], R3 ;  /* 0x00013003000075a7 */ /* 0x0044e400080011ff */
[----:B---3--:R-:W-:Y:S05]  /*8010*/  @!P0 NANOSLEEP.SYNCS 0x989680 ;  /* 0x009896800000895d */ /* 0x008fea0003900000 */
[----:B------:R-:W3:Y:S02]  /*8020*/  @!P0 SYNCS.PHASECHK.TRANS64 P0, [R0+URZ+0x130], R3 ;  /* 0x00013003000085a7 */ /* 0x000ee400080010ff */
[----:B---3--:R-:W-:Y:S05]  /*8030*/  @!P0 BRA `(.L_x_25) ;  /* 0xfffffffc00f08947 */ /* 0x008fea000383ffff */
[----:B------:R-:W-:Y:S05]  /*8040*/  BRA `(.L_x_127) ;  /* 0xffffff98006c7947 */ /* 0x000fea000383ffff */
.L_x_28:
[----:B--2---:R-:W-:-:S07]  /*8050*/  MOV R0, UR33 ;  /* 0x0000002100007c02 */ /* 0x004fce0008000f00 */
.L_x_128:
[----:B--2---:R2:W3:Y:S02]  /*8060*/  SYNCS.PHASECHK.TRANS64.TRYWAIT P0, [R0+URZ+0x40], R3 ;  /* 0x00004003000075a7 */ /* 0x0044e400080011ff */
[----:B---3--:R-:W-:Y:S05]  /*8070*/  @!P0 NANOSLEEP.SYNCS 0x989680 ;  /* 0x009896800000895d */ /* 0x008fea0003900000 */
[----:B------:R-:W3:Y:S02]  /*8080*/  @!P0 SYNCS.PHASECHK.TRANS64 P0, [R0+URZ+0x40], R3 ;  /* 0x00004003000085a7 */ /* 0x000ee400080010ff */
[----:B---3--:R-:W-:Y:S05]  /*8090*/  @!P0 BRA `(.L_x_128) ;  /* 0xfffffffc00f08947 */ /* 0x008fea000383ffff */
[----:B------:R-:W-:Y:S05]  /*80a0*/  BRA `(.L_x_27) ;  /* 0xffffff9800ac7947 */ /* 0x000fea000383ffff */
.L_x_35:
[----:B-1----:R-:W-:-:S07]  /*80b0*/  MOV R0, UR17 ;  /* 0x0000001100007c02 */ /* 0x002fce0008000f00 */
.L_x_129:
[----:B-1----:R1:W2:Y:S02]  /*80c0*/  SYNCS.PHASECHK.TRANS64.TRYWAIT P0, [R0+URZ+0x40], R3 ;  /* 0x00004003000075a7 */ /* 0x0022a400080011ff */
[----:B--2---:R-:W-:Y:S05]  /*80d0*/  @!P0 NANOSLEEP.SYNCS 0x989680 ;  /* 0x009896800000895d */ /* 0x004fea0003900000 */
[----:B------:R-:W2:Y:S02]  /*80e0*/  @!P0 SYNCS.PHASECHK.TRANS64 P0, [R0+URZ+0x40], R3 ;  /* 0x00004003000085a7 */ /* 0x000ea400080010ff */
[----:B--2---:R-:W-:Y:S05]  /*80f0*/  @!P0 BRA `(.L_x_129) ;  /* 0xfffffffc00f08947 */ /* 0x004fea000383ffff */
[----:B------:R-:W-:Y:S05]  /*8100*/  BRA `(.L_x_34) ;  /* 0xffffff9c006c7947 */ /* 0x000fea000383ffff */
.L_x_40:
[----:B-1----:R1:W2:Y:S02]  /*8110*/  SYNCS.PHASECHK.TRANS64.TRYWAIT P0, [R3+URZ+0xc0], R0 ;  /* 0x0000c000030075a7 */ /* 0x0022a400080011ff */
[----:B--2---:R-:W-:Y:S05]  /*8120*/  @!P0 NANOSLEEP.SYNCS 0x989680 ;  /* 0x009896800000895d */ /* 0x004fea0003900000 */
[----:B------:R-:W2:Y:S02]  /*8130*/  @!P0 SYNCS.PHASECHK.TRANS64 P0, [R3+URZ+0xc0], R0 ;  /* 0x0000c000030085a7 */ /* 0x000ea400080010ff */
[----:B--2---:R-:W-:Y:S05]  /*8140*/  @!P0 BRA `(.L_x_40) ;  /* 0xfffffffc00f08947 */ /* 0x004fea000383ffff */
[----:B------:R-:W-:Y:S05]  /*8150*/  BRA `(.L_x_130) ;  /* 0xffffffa0000c7947 */ /* 0x000fea000383ffff */
.L_x_44:
[----:B-1----:R-:W-:-:S07]  /*8160*/  MOV R0, UR4 ;  /* 0x0000000400007c02 */ /* 0x002fce0008000f00 */
.L_x_131:
[----:B-1----:R1:W2:Y:S02]  /*8170*/  SYNCS.PHASECHK.TRANS64.TRYWAIT P0, [R0+URZ], R3 ;  /* 0x00000003000075a7 */ /* 0x0022a400080011ff */
[----:B--2---:R-:W-:Y:S05]  /*8180*/  @!P0 NANOSLEEP.SYNCS 0x989680 ;  /* 0x009896800000895d */ /* 0x004fea0003900000 */
[----:B------:R-:W2:Y:S02]  /*8190*/  @!P0 SYNCS.PHASECHK.TRANS64 P0, [R0+URZ], R3 ;  /* 0x00000003000085a7 */ /* 0x000ea400080010ff */
[----:B--2---:R-:W-:Y:S05]  /*81a0*/  @!P0 BRA `(.L_x_131) ;  /* 0xfffffffc00f08947 */ /* 0x004fea000383ffff */
[----:B------:R-:W-:Y:S05]  /*81b0*/  BRA `(.L_x_132) ;  /* 0xffffffa400b87947 */ /* 0x000fea000383ffff */
.L_x_45:
[----:B------:R-:W-:-:S07]  /*81c0*/  MOV R0, UR5 ;  /* 0x0000000500007c02 */ /* 0x000fce0008000f00 */
.L_x_133:
[----:B-1----:R1:W2:Y:S02]  /*81d0*/  SYNCS.PHASECHK.TRANS64.TRYWAIT P0, [R0+URZ], R3 ;  /* 0x00000003000075a7 */ /* 0x0022a400080011ff */
[----:B--2---:R-:W-:Y:S05]  /*81e0*/  @!P0 NANOSLEEP.SYNCS 0x989680 ;  /* 0x009896800000895d */ /* 0x004fea0003900000 */
[----:B------:R-:W2:Y:S02]  /*81f0*/  @!P0 SYNCS.PHASECHK.TRANS64 P0, [R0+URZ], R3 ;  /* 0x00000003000085a7 */ /* 0x000ea400080010ff */
[----:B--2---:R-:W-:Y:S05]  /*8200*/  @!P0 BRA `(.L_x_133) ;  /* 0xfffffffc00f08947 */ /* 0x004fea000383ffff */
[----:B------:R-:W-:Y:S05]  /*8210*/  BRA `(.L_x_134) ;  /* 0xffffffa400c47947 */ /* 0x000fea000383ffff */
.L_x_46:
[----:B------:R-:W-:-:S07]  /*8220*/  MOV R0, UR5 ;  /* 0x0000000500007c02 */ /* 0x000fce0008000f00 */
.L_x_135:
[----:B-1----:R1:W2:Y:S02]  /*8230*/  SYNCS.PHASECHK.TRANS64.TRYWAIT P0, [R0+URZ], R3 ;  /* 0x00000003000075a7 */ /* 0x0022a400080011ff */
[----:B--2---:R-:W-:Y:S05]  /*8240*/  @!P0 NANOSLEEP.SYNCS 0x989680 ;  /* 0x009896800000895d */ /* 0x004fea0003900000 */
[----:B------:R-:W2:Y:S02]  /*8250*/  @!P0 SYNCS.PHASECHK.TRANS64 P0, [R0+URZ], R3 ;  /* 0x00000003000085a7 */ /* 0x000ea400080010ff */
[----:B--2---:R-:W-:Y:S05]  /*8260*/  @!P0 BRA `(.L_x_135) ;  /* 0xfffffffc00f08947 */ /* 0x004fea000383ffff */
[----:B------:R-:W-:Y:S05]  /*8270*/  BRA `(.L_x_136) ;  /* 0xffffffa400d07947 */ /* 0x000fea000383ffff */
.L_x_47:
[----:B------:R-:W-:-:S07]  /*8280*/  MOV R0, UR5 ;  /* 0x0000000500007c02 */ /* 0x000fce0008000f00 */
.L_x_137:
[----:B-1----:R1:W2:Y:S02]  /*8290*/  SYNCS.PHASECHK.TRANS64.TRYWAIT P0, [R0+URZ], R3 ;  /* 0x00000003000075a7 */ /* 0x0022a400080011ff */
[----:B--2---:R-:W-:Y:S05]  /*82a0*/  @!P0 NANOSLEEP.SYNCS 0x989680 ;  /* 0x009896800000895d */ /* 0x004fea0003900000 */
[----:B------:R-:W2:Y:S02]  /*82b0*/  @!P0 SYNCS.PHASECHK.TRANS64 P0, [R0+URZ], R3 ;  /* 0x00000003000085a7 */ /* 0x000ea400080010ff */
[----:B--2---:R-:W-:Y:S05]  /*82c0*/  @!P0 BRA `(.L_x_137) ;  /* 0xfffffffc00f08947 */ /* 0x004fea000383ffff */
[----:B------:R-:W-:Y:S05]  /*82d0*/  BRA `(.L_x_138) ;  /* 0xffffffa400dc7947 */ /* 0x000fea000383ffff */
.L_x_48:
[----:B------:R-:W-:-:S07]  /*82e0*/  MOV R0, UR5 ;  /* 0x0000000500007c02 */ /* 0x000fce0008000f00 */
.L_x_139:
[----:B-1----:R1:W2:Y:S02]  /*82f0*/  SYNCS.PHASECHK.TRANS64.TRYWAIT P0, [R0+URZ], R3 ;  /* 0x00000003000075a7 */ /* 0x0022a400080011ff */
[----:B--2---:R-:W-:Y:S05]  /*8300*/  @!P0 NANOSLEEP.SYNCS 0x989680 ;  /* 0x009896800000895d */ /* 0x004fea0003900000 */
[----:B------:R-:W2:Y:S02]  /*8310*/  @!P0 SYNCS.PHASECHK.TRANS64 P0, [R0+URZ], R3 ;  /* 0x00000003000085a7 */ /* 0x000ea400080010ff */
[----:B--2---:R-:W-:Y:S05]  /*8320*/  @!P0 BRA `(.L_x_139) ;  /* 0xfffffffc00f08947 */ /* 0x004fea000383ffff */
[----:B------:R-:W-:Y:S05]  /*8330*/  BRA `(.L_x_140) ;  /* 0xffffffa400e87947 */ /* 0x000fea000383ffff */
.L_x_49:
[----:B------:R-:W-:-:S07]  /*8340*/  MOV R0, UR5 ;  /* 0x0000000500007c02 */ /* 0x000fce0008000f00 */
.L_x_141:
[----:B-1----:R1:W2:Y:S02]  /*8350*/  SYNCS.PHASECHK.TRANS64.TRYWAIT P0, [R0+URZ], R3 ;  /* 0x00000003000075a7 */ /* 0x0022a400080011ff */
[----:B--2---:R-:W-:Y:S05]  /*8360*/  @!P0 NANOSLEEP.SYNCS 0x989680 ;  /* 0x009896800000895d */ /* 0x004fea0003900000 */
[----:B------:R-:W2:Y:S02]  /*8370*/  @!P0 SYNCS.PHASECHK.TRANS64 P0, [R0+URZ], R3 ;  /* 0x00000003000085a7 */ /* 0x000ea400080010ff */
[----:B--2---:R-:W-:Y:S05]  /*8380*/  @!P0 BRA `(.L_x_141) ;  /* 0xfffffffc00f08947 */ /* 0x004fea000383ffff */
[----:B------:R-:W-:Y:S05]  /*8390*/  BRA `(.L_x_142) ;  /* 0xffffffa400f47947 */ /* 0x000fea000383ffff */
.L_x_50:
[----:B------:R-:W-:-:S07]  /*83a0*/  MOV R0, UR5 ;  /* 0x0000000500007c02 */ /* 0x000fce0008000f00 */
.L_x_143:
[----:B-1----:R1:W2:Y:S02]  /*83b0*/  SYNCS.PHASECHK.TRANS64.TRYWAIT P0, [R0+URZ], R3 ;  /* 0x00000003000075a7 */ /* 0x0022a400080011ff */
[----:B--2---:R-:W-:Y:S05]  /*83c0*/  @!P0 NANOSLEEP.SYNCS 0x989680 ;  /* 0x009896800000895d */ /* 0x004fea0003900000 */
[----:B------:R-:W2:Y:S02]  /*83d0*/  @!P0 SYNCS.PHASECHK.TRANS64 P0, [R0+URZ], R3 ;  /* 0x00000003000085a7 */ /* 0x000ea400080010ff */
[----:B--2---:R-:W-:Y:S05]  /*83e0*/  @!P0 BRA `(.L_x_143) ;  /* 0xfffffffc00f08947 */ /* 0x004fea000383ffff */
[----:B------:R-:W-:Y:S05]  /*83f0*/  BRA `(.L_x_144) ;  /* 0xffffffa800007947 */ /* 0x000fea000383ffff */
.L_x_53:
[----:B-1----:R1:W2:Y:S02]  /*8400*/  SYNCS.PHASECHK.TRANS64.TRYWAIT P0, [R2+URZ+0x120], R5 ;  /* 0x00012005020075a7 */ /* 0x0022a400080011ff */
[----:B--2---:R-:W-:Y:S05]  /*8410*/  @!P0 NANOSLEEP.SYNCS 0x989680 ;  /* 0x009896800000895d */ /* 0x004fea0003900000 */
[----:B------:R-:W2:Y:S02]  /*8420*/  @!P0 SYNCS.PHASECHK.TRANS64 P0, [R2+URZ+0x120], R5 ;  /* 0x00012005020085a7 */ /* 0x000ea400080010ff */
[----:B--2---:R-:W-:Y:S05]  /*8430*/  @!P0 BRA `(.L_x_53) ;  /* 0xfffffffc00f08947 */ /* 0x004fea000383ffff */
[----:B------:R-:W-:Y:S05]  /*8440*/  BRA `(.L_x_145) ;  /* 0xffffffa800647947 */ /* 0x000fea000383ffff */
.L_x_54:
[----:B------:R-:W-:-:S07]  /*8450*/  MOV R2, UR4 ;  /* 0x0000000400027c02 */ /* 0x000fce0008000f00 */
.L_x_146:
[----:B-1----:R1:W2:Y:S02]  /*8460*/  SYNCS.PHASECHK.TRANS64.TRYWAIT P0, [R2+URZ+0xd0], R5 ;  /* 0x0000d005020075a7 */ /* 0x0022a400080011ff */
[----:B--2---:R-:W-:Y:S05]  /*8470*/  @!P0 NANOSLEEP.SYNCS 0x989680 ;  /* 0x009896800000895d */ /* 0x004fea0003900000 */
[----:B------:R-:W2:Y:S02]  /*8480*/  @!P0 SYNCS.PHASECHK.TRANS64 P0, [R2+URZ+0xd0], R5 ;  /* 0x0000d005020085a7 */ /* 0x000ea400080010ff */
[----:B--2---:R-:W-:Y:S05]  /*8490*/  @!P0 BRA `(.L_x_146) ;  /* 0xfffffffc00f08947 */ /* 0x004fea000383ffff */
[----:B------:R-:W-:Y:S05]  /*84a0*/  BRA `(.L_x_147) ;  /* 0xffffffa800747947 */ /* 0x000fea000383ffff */
.L_x_55:
[----:B-1----:R1:W2:Y:S02]  /*84b0*/  SYNCS.PHASECHK.TRANS64.TRYWAIT P1, [R2+URZ+0xc0], R5 ;  /* 0x0000c005020075a7 */ /* 0x0022a400080211ff */
[----:B--2---:R-:W-:Y:S05]  /*84c0*/  @!P1 NANOSLEEP.SYNCS 0x989680 ;  /* 0x009896800000995d */ /* 0x004fea0003900000 */
[----:B------:R-:W2:Y:S02]  /*84d0*/  @!P1 SYNCS.PHASECHK.TRANS64 P1, [R2+URZ+0xc0], R5 ;  /* 0x0000c005020095a7 */ /* 0x000ea400080210ff */
[----:B--2---:R-:W-:Y:S05]  /*84e0*/  @!P1 BRA `(.L_x_55) ;  /* 0xfffffffc00f09947 */ /* 0x004fea000383ffff */
[----:B------:R-:W-:Y:S05]  /*84f0*/  BRA `(.L_x_148) ;  /* 0xffffffa800a47947 */ /* 0x000fea000383ffff */
.L_x_58:
[----:B------:R-:W-:-:S07]  /*8500*/  MOV R0, UR4 ;  /* 0x0000000400007c02 */ /* 0x000fce0008000f00 */
.L_x_149:
[----:B-1----:R1:W2:Y:S02]  /*8510*/  SYNCS.PHASECHK.TRANS64.TRYWAIT P0, [R0+URZ+0xd0], R3 ;  /* 0x0000d003000075a7 */ /* 0x0022a400080011ff */
[----:B--2---:R-:W-:Y:S05]  /*8520*/  @!P0 NANOSLEEP.SYNCS 0x989680 ;  /* 0x009896800000895d */ /* 0x004fea0003900000 */
[----:B------:R-:W2:Y:S02]  /*8530*/  @!P0 SYNCS.PHASECHK.TRANS64 P0, [R0+URZ+0xd0], R3 ;  /* 0x0000d003000085a7 */ /* 0x000ea400080010ff */
[----:B--2---:R-:W-:Y:S05]  /*8540*/  @!P0 BRA `(.L_x_149) ;  /* 0xfffffffc00f08947 */ /* 0x004fea000383ffff */
[----:B------:R-:W-:Y:S05]  /*8550*/  BRA `(.L_x_57) ;  /* 0xffffffa800f87947 */ /* 0x000fea000383ffff */
.L_x_65:
[----:B-1----:R1:W2:Y:S02]  /*8560*/  SYNCS.PHASECHK.TRANS64.TRYWAIT P1, [R0+URZ+0xc0], R5 ;  /* 0x0000c005000075a7 */ /* 0x0022a400080211ff */
[----:B--2---:R-:W-:Y:S05]  /*8570*/  @!P1 NANOSLEEP.SYNCS 0x989680 ;  /* 0x009896800000995d */ /* 0x004fea0003900000 */
[----:B------:R-:W2:Y:S02]  /*8580*/  @!P1 SYNCS.PHASECHK.TRANS64 P1, [R0+URZ+0xc0], R5 ;  /* 0x0000c005000095a7 */ /* 0x000ea400080210ff */
[----:B--2---:R-:W-:Y:S05]  /*8590*/  @!P1 BRA `(.L_x_65) ;  /* 0xfffffffc00f09947 */ /* 0x004fea000383ffff */
[----:B------:R-:W-:Y:S05]  /*85a0*/  BRA `(.L_x_150) ;  /* 0xffffffb000707947 */ /* 0x000fea000383ffff */
.L_x_66:
[----:B------:R-:W-:-:S07]  /*85b0*/  MOV R3, UR30 ;  /* 0x0000001e00037c02 */ /* 0x000fce0008000f00 */
.L_x_151:
[----:B-1----:R1:W2:Y:S02]  /*85c0*/  SYNCS.PHASECHK.TRANS64.TRYWAIT P0, [R3+URZ+0x100], R0 ;  /* 0x00010000030075a7 */ /* 0x0022a400080011ff */
[----:B--2---:R-:W-:Y:S05]  /*85d0*/  @!P0 NANOSLEEP.SYNCS 0x989680 ;  /* 0x009896800000895d */ /* 0x004fea0003900000 */
[----:B------:R-:W2:Y:S02]  /*85e0*/  @!P0 SYNCS.PHASECHK.TRANS64 P0, [R3+URZ+0x100], R0 ;  /* 0x00010000030085a7 */ /* 0x000ea400080010ff */
[----:B--2---:R-:W-:Y:S05]  /*85f0*/  @!P0 BRA `(.L_x_151) ;  /* 0xfffffffc00f08947 */ /* 0x004fea000383ffff */
[----:B------:R-:W-:Y:S05]  /*8600*/  BRA `(.L_x_152) ;  /* 0xffffffb000a87947 */ /* 0x000fea000383ffff */
.L_x_69:
[----:B------:R-:W-:Y:S07]  /*8610*/  MOV R0, UR5 ;  /* 0x0000000500007c02 */ /* 0x000fee0008000f00 */
.L_x_153:
[----:B-1----:R1:W2:Y:S02]  /*8620*/  SYNCS.PHASECHK.TRANS64.TRYWAIT P0, [R0+URZ], R3 ;  /* 0x00000003000075a7 */ /* 0x0022a400080011ff */
[----:B--2---:R-:W-:Y:S05]  /*8630*/  @!P0 NANOSLEEP.SYNCS 0x989680 ;  /* 0x009896800000895d */ /* 0x004fea0003900000 */
[----:B------:R-:W2:Y:S02]  /*8640*/  @!P0 SYNCS.PHASECHK.TRANS64 P0, [R0+URZ], R3 ;  /* 0x00000003000085a7 */ /* 0x000ea400080010ff */
[----:B--2---:R-:W-:Y:S05]  /*8650*/  @!P0 BRA `(.L_x_153) ;  /* 0xfffffffc00f08947 */ /* 0x004fea000383ffff */
[----:B------:R-:W-:Y:S05]  /*8660*/  BRA `(.L_x_68) ;  /* 0xffffffb000c47947 */ /* 0x000fea000383ffff */
.L_x_72:
[----:B------:R-:W-:-:S07]  /*8670*/  MOV R0, UR4 ;  /* 0x0000000400007c02 */ /* 0x000fce0008000f00 */
.L_x_154:
[----:B--2---:R2:W4:Y:S02]  /*8680*/  SYNCS.PHASECHK.TRANS64.TRYWAIT P0, [R0+URZ], R3 ;  /* 0x00000003000075a7 */ /* 0x00452400080011ff */
[----:B----4-:R-:W-:Y:S05]  /*8690*/  @!P0 NANOSLEEP.SYNCS 0x989680 ;  /* 0x009896800000895d */ /* 0x010fea0003900000 */
[----:B------:R-:W4:Y:S02]  /*86a0*/  @!P0 SYNCS.PHASECHK.TRANS64 P0, [R0+URZ], R3 ;  /* 0x00000003000085a7 */ /* 0x000f2400080010ff */
[----:B----4-:R-:W-:Y:S05]  /*86b0*/  @!P0 BRA `(.L_x_154) ;  /* 0xfffffffc00f08947 */ /* 0x010fea000383ffff */
[----:B------:R-:W-:Y:S05]  /*86c0*/  BRA `(.L_x_155) ;  /* 0xffffffb400a07947 */ /* 0x000fea000383ffff */
.L_x_73:
[----:B------:R-:W-:-:S07]  /*86d0*/  MOV R0, UR5 ;  /* 0x0000000500007c02 */ /* 0x000fce0008000f00 */
.L_x_156:
[----:B-1----:R1:W2:Y:S02]  /*86e0*/  SYNCS.PHASECHK.TRANS64.TRYWAIT P0, [R0+URZ], R3 ;  /* 0x00000003000075a7 */ /* 0x0022a400080011ff */
[----:B--2---:R-:W-:Y:S05]  /*86f0*/  @!P0 NANOSLEEP.SYNCS 0x989680 ;  /* 0x009896800000895d */ /* 0x004fea0003900000 */
[----:B------:R-:W2:Y:S02]  /*8700*/  @!P0 SYNCS.PHASECHK.TRANS64 P0, [R0+URZ], R3 ;  /* 0x00000003000085a7 */ /* 0x000ea400080010ff */
[----:B--2---:R-:W-:Y:S05]  /*8710*/  @!P0 BRA `(.L_x_156) ;  /* 0xfffffffc00f08947 */ /* 0x004fea000383ffff */
[----:B------:R-:W-:Y:S05]  /*8720*/  BRA `(.L_x_157) ;  /* 0xffffffb400ac7947 */ /* 0x000fea000383ffff */
.L_x_74:
[----:B------:R-:W-:-:S07]  /*8730*/  MOV R0, UR5 ;  /* 0x0000000500007c02 */ /* 0x000fce0008000f00 */
.L_x_158:
[----:B-1----:R1:W2:Y:S02]  /*8740*/  SYNCS.PHASECHK.TRANS64.TRYWAIT P0, [R0+URZ], R3 ;  /* 0x00000003000075a7 */ /* 0x0022a400080011ff */
[----:B--2---:R-:W-:Y:S05]  /*8750*/  @!P0 NANOSLEEP.SYNCS 0x989680 ;  /* 0x009896800000895d */ /* 0x004fea0003900000 */
[----:B------:R-:W2:Y:S02]  /*8760*/  @!P0 SYNCS.PHASECHK.TRANS64 P0, [R0+URZ], R3 ;  /* 0x00000003000085a7 */ /* 0x000ea400080010ff */
[----:B--2---:R-:W-:Y:S05]  /*8770*/  @!P0 BRA `(.L_x_158) ;  /* 0xfffffffc00f08947 */ /* 0x004fea000383ffff */
[----:B------:R-:W-:Y:S05]  /*8780*/  BRA `(.L_x_159) ;  /* 0xffffffb400b87947 */ /* 0x000fea000383ffff */
.L_x_75:
[----:B------:R-:W-:-:S07]  /*8790*/  MOV R0, UR4 ;  /* 0x0000000400007c02 */ /* 0x000fce0008000f00 */
.L_x_160:
[----:B-1----:R1:W2:Y:S02]  /*87a0*/  SYNCS.PHASECHK.TRANS64.TRYWAIT P0, [R0+URZ], R3 ;  /* 0x00000003000075a7 */ /* 0x0022a400080011ff */
[----:B--2---:R-:W-:Y:S05]  /*87b0*/  @!P0 NANOSLEEP.SYNCS 0x989680 ;  /* 0x009896800000895d */ /* 0x004fea0003900000 */
[----:B------:R-:W2:Y:S02]  /*87c0*/  @!P0 SYNCS.PHASECHK.TRANS64 P0, [R0+URZ], R3 ;  /* 0x00000003000085a7 */ /* 0x000ea400080010ff */
[----:B--2---:R-:W-:Y:S05]  /*87d0*/  @!P0 BRA `(.L_x_160) ;  /* 0xfffffffc00f08947 */ /* 0x004fea000383ffff */
[----:B------:R-:W-:Y:S05]  /*87e0*/  BRA `(.L_x_161) ;  /* 0xffffffb400c47947 */ /* 0x000fea000383ffff */
.L_x_80:
[----:B--2---:R2:W4:Y:S02]  /*87f0*/  SYNCS.PHASECHK.TRANS64.TRYWAIT P0, [R12+URZ+0xc0], R9 ;  /* 0x0000c0090c0075a7 */ /* 0x00452400080011ff */
[----:B----4-:R-:W-:Y:S05]  /*8800*/  @!P0 NANOSLEEP.SYNCS 0x989680 ;  /* 0x009896800000895d */ /* 0x010fea0003900000 */
[----:B------:R-:W4:Y:S02]  /*8810*/  @!P0 SYNCS.PHASECHK.TRANS64 P0, [R12+URZ+0xc0], R9 ;  /* 0x0000c0090c0085a7 */ /* 0x000f2400080010ff */
[----:B----4-:R-:W-:Y:S05]  /*8820*/  @!P0 BRA `(.L_x_80) ;  /* 0xfffffffc00f08947 */ /* 0x010fea000383ffff */
[----:B------:R-:W-:Y:S05]  /*8830*/  BRA `(.L_x_162) ;  /* 0xffffffb800d87947 */ /* 0x000fea000383ffff */
.L_x_83:
[----:B------:R-:W-:Y:S07]  /*8840*/  MOV R0, UR24 ;  /* 0x0000001800007c02 */ /* 0x000fee0008000f00 */
.L_x_163:
[----:B--2---:R2:W3:Y:S02]  /*8850*/  SYNCS.PHASECHK.TRANS64.TRYWAIT P2, [R0+URZ+0xb8], R9 ;  /* 0x0000b809000075a7 */ /* 0x0044e400080411ff */
[----:B---3--:R-:W-:Y:S05]  /*8860*/  @!P2 NANOSLEEP.SYNCS 0x989680 ;  /* 0x009896800000a95d */ /* 0x008fea0003900000 */
[----:B------:R-:W3:Y:S02]  /*8870*/  @!P2 SYNCS.PHASECHK.TRANS64 P2, [R0+URZ+0xb8], R9 ;  /* 0x0000b8090000a5a7 */ /* 0x000ee400080410ff */
[----:B---3--:R-:W-:Y:S05]  /*8880*/  @!P2 BRA `(.L_x_163) ;  /* 0xfffffffc00f0a947 */ /* 0x008fea000383ffff */
[----:B------:R-:W-:Y:S05]  /*8890*/  BRA `(.L_x_82) ;  /* 0xffffffc0003c7947 */ /* 0x000fea000383ffff */
.L_x_86:
[----:B------:R-:W-:Y:S07]  /*88a0*/  MOV R0, UR4 ;  /* 0x0000000400007c02 */ /* 0x000fee0008000f00 */
.L_x_164:
[----:B--2---:R2:W3:Y:S02]  /*88b0*/  SYNCS.PHASECHK.TRANS64.TRYWAIT P0, [R0+URZ+0x98], R9 ;  /* 0x00009809000075a7 */ /* 0x0044e400080011ff */
[----:B---3--:R-:W-:Y:S05]  /*88c0*/  @!P0 NANOSLEEP.SYNCS 0x989680 ;  /* 0x009896800000895d */ /* 0x008fea0003900000 */
[----:B------:R-:W3:Y:S02]  /*88d0*/  @!P0 SYNCS.PHASECHK.TRANS64 P0, [R0+URZ+0x98], R9 ;  /* 0x00009809000085a7 */ /* 0x000ee400080010ff */
[----:B---3--:R-:W-:Y:S05]  /*88e0*/  @!P0 BRA `(.L_x_164) ;  /* 0xfffffffc00f08947 */ /* 0x008fea000383ffff */
[----:B------:R-:W-:Y:S05]  /*88f0*/  BRA `(.L_x_165) ;  /* 0xffffffc0009c7947 */ /* 0x000fea000383ffff */
.L_x_87:
[----:B------:R-:W-:Y:S07]  /*8900*/  MOV R9, UR5 ;  /* 0x0000000500097c02 */ /* 0x000fee0008000f00 */
.L_x_166:
[----:B--2---:R2:W3:Y:S02]  /*8910*/  SYNCS.PHASECHK.TRANS64.TRYWAIT P0, [R9+URZ+0x98], R0 ;  /* 0x00009800090075a7 */ /* 0x0044e400080011ff */
[----:B---3--:R-:W-:Y:S05]  /*8920*/  @!P0 NANOSLEEP.SYNCS 0x989680 ;  /* 0x009896800000895d */ /* 0x008fea0003900000 */
[----:B------:R-:W3:Y:S02]  /*8930*/  @!P0 SYNCS.PHASECHK.TRANS64 P0, [R9+URZ+0x98], R0 ;  /* 0x00009800090085a7 */ /* 0x000ee400080010ff */
[----:B---3--:R-:W-:Y:S05]  /*8940*/  @!P0 BRA `(.L_x_166) ;  /* 0xfffffffc00f08947 */ /* 0x008fea000383ffff */
[----:B------:R-:W-:Y:S05]  /*8950*/  BRA `(.L_x_167) ;  /* 0xffffffc000fc7947 */ /* 0x000fea000383ffff */
.L_x_89:
[----:B------:R-:W-:-:S07]  /*8960*/  MOV R0, UR4 ;  /* 0x0000000400007c02 */ /* 0x000fce0008000f00 */
.L_x_168:
[----:B--2---:R2:W3:Y:S02]  /*8970*/  SYNCS.PHASECHK.TRANS64.TRYWAIT P0, [R0+URZ], R3 ;  /* 0x00000003000075a7 */ /* 0x0044e400080011ff */
[----:B---3--:R-:W-:Y:S05]  /*8980*/  @!P0 NANOSLEEP.SYNCS 0x989680 ;  /* 0x009896800000895d */ /* 0x008fea0003900000 */
[----:B------:R-:W3:Y:S02]  /*8990*/  @!P0 SYNCS.PHASECHK.TRANS64 P0, [R0+URZ], R3 ;  /* 0x00000003000085a7 */ /* 0x000ee400080010ff */
[----:B---3--:R-:W-:Y:S05]  /*89a0*/  @!P0 BRA `(.L_x_168) ;  /* 0xfffffffc00f08947 */ /* 0x008fea000383ffff */
[----:B------:R-:W-:Y:S05]  /*89b0*/  BRA `(.L_x_169) ;  /* 0xffffffc400907947 */ /* 0x000fea000383ffff */
.L_x_90:
[----:B------:R-:W-:-:S07]  /*89c0*/  MOV R0, UR5 ;  /* 0x0000000500007c02 */ /* 0x000fce0008000f00 */
.L_x_170:
[----:B--2---:R2:W3:Y:S02]  /*89d0*/  SYNCS.PHASECHK.TRANS64.TRYWAIT P0, [R0+URZ], R3 ;  /* 0x00000003000075a7 */ /* 0x0044e400080011ff */
[----:B---3--:R-:W-:Y:S05]  /*89e0*/  @!P0 NANOSLEEP.SYNCS 0x989680 ;  /* 0x009896800000895d */ /* 0x008fea0003900000 */
[----:B------:R-:W3:Y:S02]  /*89f0*/  @!P0 SYNCS.PHASECHK.TRANS64 P0, [R0+URZ], R3 ;  /* 0x00000003000085a7 */ /* 0x000ee400080010ff */
[----:B---3--:R-:W-:Y:S05]  /*8a00*/  @!P0 BRA `(.L_x_170) ;  /* 0xfffffffc00f08947 */ /* 0x008fea000383ffff */
[----:B------:R-:W-:Y:S05]  /*8a10*/  BRA `(.L_x_171) ;  /* 0xffffffc4009c7947 */ /* 0x000fea000383ffff */
.L_x_92:
[----:B-1----:R1:W2:Y:S02]  /*8a20*/  SYNCS.PHASECHK.TRANS64.TRYWAIT P0, [R3+URZ+0xc0], R0 ;  /* 0x0000c000030075a7 */ /* 0x0022a400080011ff */
[----:B--2---:R-:W-:Y:S05]  /*8a30*/  @!P0 NANOSLEEP.SYNCS 0x989680 ;  /* 0x009896800000895d */ /* 0x004fea0003900000 */
[----:B------:R-:W2:Y:S02]  /*8a40*/  @!P0 SYNCS.PHASECHK.TRANS64 P0, [R3+URZ+0xc0], R0 ;  /* 0x0000c000030085a7 */ /* 0x000ea400080010ff */
[----:B--2---:R-:W-:Y:S05]  /*8a50*/  @!P0 BRA `(.L_x_92) ;  /* 0xfffffffc00f08947 */ /* 0x004fea000383ffff */
[----:B------:R-:W-:Y:S05]  /*8a60*/  BRA `(.L_x_172) ;  /* 0xffffffc800887947 */ /* 0x000fea000383ffff */
.L_x_102:
[----:B-1----:R1:W2:Y:S02]  /*8a70*/  SYNCS.PHASECHK.TRANS64.TRYWAIT P1, [R0+URZ+0x80], R5 ;  /* 0x00008005000075a7 */ /* 0x0022a400080211ff */
[----:B--2---:R-:W-:Y:S05]  /*8a80*/  @!P1 NANOSLEEP.SYNCS 0x989680 ;  /* 0x009896800000995d */ /* 0x004fea0003900000 */
[----:B------:R-:W2:Y:S02]  /*8a90*/  @!P1 SYNCS.PHASECHK.TRANS64 P1, [R0+URZ+0x80], R5 ;  /* 0x00008005000095a7 */ /* 0x000ea400080210ff */
[----:B--2---:R-:W-:Y:S05]  /*8aa0*/  @!P1 BRA `(.L_x_102) ;  /* 0xfffffffc00f09947 */ /* 0x004fea000383ffff */
[----:B------:R-:W-:Y:S05]  /*8ab0*/  BRA `(.L_x_101) ;  /* 0xffffffd800207947 */ /* 0x000fea000383ffff */
.L_x_104:
[----:B-1----:R1:W4:Y:S02]  /*8ac0*/  SYNCS.PHASECHK.TRANS64.TRYWAIT P0, [R102+URZ+0xe0], R3 ;  /* 0x0000e003660075a7 */ /* 0x00232400080011ff */
[----:B----4-:R-:W-:Y:S05]  /*8ad0*/  @!P0 NANOSLEEP.SYNCS 0x989680 ;  /* 0x009896800000895d */ /* 0x010fea0003900000 */
[----:B------:R-:W4:Y:S02]  /*8ae0*/  @!P0 SYNCS.PHASECHK.TRANS64 P0, [R102+URZ+0xe0], R3 ;  /* 0x0000e003660085a7 */ /* 0x000f2400080010ff */
[----:B----4-:R-:W-:Y:S05]  /*8af0*/  @!P0 BRA `(.L_x_104) ;  /* 0xfffffffc00f08947 */ /* 0x010fea000383ffff */
[----:B------:R-:W-:Y:S05]  /*8b00*/  BRA `(.L_x_103) ;  /* 0xffffffd800587947 */ /* 0x000fea000383ffff */
.L_x_115:
[----:B---3--:R3:W4:Y:S02]  /*8b10*/  SYNCS.PHASECHK.TRANS64.TRYWAIT P0, [R3+URZ+0x80], R110 ;  /* 0x0000806e030075a7 */ /* 0x00872400080011ff */
[----:B----4-:R-:W-:Y:S05]  /*8b20*/  @!P0 NANOSLEEP.SYNCS 0x989680 ;  /* 0x009896800000895d */ /* 0x010fea0003900000 */
[----:B------:R-:W4:Y:S02]  /*8b30*/  @!P0 SYNCS.PHASECHK.TRANS64 P0, [R3+URZ+0x80], R110 ;  /* 0x0000806e030085a7 */ /* 0x000f2400080010ff */
[----:B----4-:R-:W-:Y:S05]  /*8b40*/  @!P0 BRA `(.L_x_115) ;  /* 0xfffffffc00f08947 */ /* 0x010fea000383ffff */
[----:B------:R-:W-:Y:S05]  /*8b50*/  BRA `(.L_x_114) ;  /* 0xffffffe400487947 */ /* 0x000fea000383ffff */
        .weak           $__internal_0_$__cuda_sm10x_tcgen05_guardrail_trap_col_being_dealloced_not_returned_by_alloc
        .type           $__internal_0_$__cuda_sm10x_tcgen05_guardrail_trap_col_being_dealloced_not_returned_by_alloc,@function
        .size           $__internal_0_$__cuda_sm10x_tcgen05_guardrail_trap_col_being_dealloced_not_returned_by_alloc,($__internal_1_$__cuda_sm10x_tcgen05_guardrail_trap_phase_invalid_during_alloc - $__internal_0_$__cuda_sm10x_tcgen05_guardrail_trap_col_being_dealloced_not_returned_by_alloc)
$__internal_0_$__cuda_sm10x_tcgen05_guardrail_trap_col_being_dealloced_not_returned_by_alloc:
[----:B------:R-:W-:Y:S05]  /*8b60*/  BPT.TRAP 0x1 ;  /* 0x000000040000795c */ /* 0x000fea0000300000 */
[----:B------:R-:W-:-:S04]  /*8b70*/  HFMA2 R3, -RZ, RZ, 0, 0 ;  /* 0x00000000ff037431 */ /* 0x000fc800000001ff */
[----:B------:R-:W-:Y:S05]  /*8b80*/  RET.REL.NODEC R2 `(_ZN7cutlass13device_kernelINS_4gemm6kernel13GemmUniversalIN4cute5tupleIJiiiiEEENS1_10collective13CollectiveMmaINS1_35MainloopSm100TmaUmmaWarpSpecializedILi8ELi2ELi4ENS5_IJNS4_1CILi1EEENSA_ILi4EEESB_EEEEENS5_IJNSA_ILi128EEENSA_ILi64EEESG_EEENS_6half_tENS5_IJlSB_lEEESI_SJ_NS4_8TiledMMAINS4_8MMA_AtomIJNS4_20SM100_MMA_F16BF16_SSISI_SI_fLi128ELi64ELNS4_4UMMA5MajorE0ELSO_0ELNSN_7ScaleInE0ELSP_0EEEEEENS4_6LayoutINS5_IJSB_SB_SB_EEENS5_IJNSA_ILi0EEESU_SU_EEEEENS5_IJNS4_10UnderscoreESX_SX_EEEEENS4_23SM90_TMA_LOAD_MULTICASTENS4_14ComposedLayoutINS4_7SwizzleILi3ELi4ELi3EEENS4_18smem_ptr_flag_bitsILi16EEENSS_INS5_IJNSA_ILi8EEESG_EEENS5_IJSG_SB_EEEEEEEvNS4_8identityENS4_13SM90_TMA_LOADES1A_vS1B_EENS_8epilogue10collective18CollectiveEpilogueINS1E_23Sm100TmaWarpSpecializedILi3ELi2ELi32ELb1ELb0EEEJSH_NS5_IJNSS_ISF_SB_EENSS_INSA_ILi32EEESB_EEEEESI_SJ_SI_SJ_NS1E_6fusion15FusionCallbacksIS1I_NS1N_17LinearCombinationISI_fSI_fLNS_15FloatRoundStyleE2EEESH_S1M_JEEENS4_5SM1004TMEM4LOAD26SM100_TMEM_LOAD_32dp32b32xES1C_NS11_INS12_ILi2ELi4ELi3EEES15_NSS_INS5_IJS16_S1K_EEENS5_IJS1K_SB_EEEEEEENS4_39AutoVectorizingCopyWithAssumedAlignmentILi128EEENS4_14SM90_TMA_STOREES21_S23_S23_EEEvvEEEEvNT_6ParamsE) ;  /* 0xffffff74021c7950 */ /* 0x000fea0003c3ffff */
        .weak           $__internal_1_$__cuda_sm10x_tcgen05_guardrail_trap_phase_invalid_during_alloc
        .type           $__internal_1_$__cuda_sm10x_tcgen05_guardrail_trap_phase_invalid_during_alloc,@function
        .size           $__internal_1_$__cuda_sm10x_tcgen05_guardrail_trap_phase_invalid_during_alloc,($__internal_2_$__cuda_sm10x_tcgen05_guardrail_trap_unallocated_columns_being_dealloced - $__internal_1_$__cuda_sm10x_tcgen05_guardrail_trap_phase_invalid_during_alloc)
$__internal_1_$__cuda_sm10x_tcgen05_guardrail_trap_phase_invalid_during_alloc:
[----:B------:R-:W-:Y:S05]  /*8b90*/  BPT.TRAP 0x1 ;  /* 0x000000040000795c */ /* 0x000fea0000300000 */
[----:B------:R-:W-:-:S04]  /*8ba0*/  MOV R5, 0x0 ;  /* 0x0000000000057802 */ /* 0x000fc80000000f00 */
[----:B------:R-:W-:Y:S05]  /*8bb0*/  RET.REL.NODEC R4 `(_ZN7cutlass13device_kernelINS_4gemm6kernel13GemmUniversalIN4cute5tupleIJiiiiEEENS1_10collective13CollectiveMmaINS1_35MainloopSm100TmaUmmaWarpSpecializedILi8ELi2ELi4ENS5_IJNS4_1CILi1EEENSA_ILi4EEESB_EEEEENS5_IJNSA_ILi128EEENSA_ILi64EEESG_EEENS_6half_tENS5_IJlSB_lEEESI_SJ_NS4_8TiledMMAINS4_8MMA_AtomIJNS4_20SM100_MMA_F16BF16_SSISI_SI_fLi128ELi64ELNS4_4UMMA5MajorE0ELSO_0ELNSN_7ScaleInE0ELSP_0EEEEEENS4_6LayoutINS5_IJSB_SB_SB_EEENS5_IJNSA_ILi0EEESU_SU_EEEEENS5_IJNS4_10UnderscoreESX_SX_EEEEENS4_23SM90_TMA_LOAD_MULTICASTENS4_14ComposedLayoutINS4_7SwizzleILi3ELi4ELi3EEENS4_18smem_ptr_flag_bitsILi16EEENSS_INS5_IJNSA_ILi8EEESG_EEENS5_IJSG_SB_EEEEEEEvNS4_8identityENS4_13SM90_TMA_LOADES1A_vS1B_EENS_8epilogue10collective18CollectiveEpilogueINS1E_23Sm100TmaWarpSpecializedILi3ELi2ELi32ELb1ELb0EEEJSH_NS5_IJNSS_ISF_SB_EENSS_INSA_ILi32EEESB_EEEEESI_SJ_SI_SJ_NS1E_6fusion15FusionCallbacksIS1I_NS1N_17LinearCombinationISI_fSI_fLNS_15FloatRoundStyleE2EEESH_S1M_JEEENS4_5SM1004TMEM4LOAD26SM100_TMEM_LOAD_32dp32b32xES1C_NS11_INS12_ILi2ELi4ELi3EEES15_NSS_INS5_IJS16_S1K_EEENS5_IJS1K_SB_EEEEEEENS4_39AutoVectorizingCopyWithAssumedAlignmentILi128EEENS4_14SM90_TMA_STOREES21_S23_S23_EEEvvEEEEvNT_6ParamsE) ;  /* 0xffffff7404107950 */ /* 0x000fea0003c3ffff */
        .weak           $__internal_2_$__cuda_sm10x_tcgen05_guardrail_trap_unallocated_columns_being_dealloced
        .type           $__internal_2_$__cuda_sm10x_tcgen05_guardrail_trap_unallocated_columns_being_dealloced,@function
        .size           $__internal_2_$__cuda_sm10x_tcgen05_guardrail_trap_unallocated_columns_being_dealloced,(.L_x_174 - $__internal_2_$__cuda_sm10x_tcgen05_guardrail_trap_unallocated_columns_being_dealloced)
$__internal_2_$__cuda_sm10x_tcgen05_guardrail_trap_unallocated_columns_being_dealloced:
[----:B------:R-:W-:Y:S05]  /*8bc0*/  BPT.TRAP 0x1 ;  /* 0x000000040000795c */ /* 0x000fea0000300000 */
[----:B------:R-:W-:-:S04]  /*8bd0*/  HFMA2 R3, -RZ, RZ, 0, 0 ;  /* 0x00000000ff037431 */ /* 0x000fc800000001ff */
[----:B------:R-:W-:Y:S05]  /*8be0*/  RET.REL.NODEC R2 `(_ZN7cutlass13device_kernelINS_4gemm6kernel13GemmUniversalIN4cute5tupleIJiiiiEEENS1_10collective13CollectiveMmaINS1_35MainloopSm100TmaUmmaWarpSpecializedILi8ELi2ELi4ENS5_IJNS4_1CILi1EEENSA_ILi4EEESB_EEEEENS5_IJNSA_ILi128EEENSA_ILi64EEESG_EEENS_6half_tENS5_IJlSB_lEEESI_SJ_NS4_8TiledMMAINS4_8MMA_AtomIJNS4_20SM100_MMA_F16BF16_SSISI_SI_fLi128ELi64ELNS4_4UMMA5MajorE0ELSO_0ELNSN_7ScaleInE0ELSP_0EEEEEENS4_6LayoutINS5_IJSB_SB_SB_EEENS5_IJNSA_ILi0EEESU_SU_EEEEENS5_IJNS4_10UnderscoreESX_SX_EEEEENS4_23SM90_TMA_LOAD_MULTICASTENS4_14ComposedLayoutINS4_7SwizzleILi3ELi4ELi3EEENS4_18smem_ptr_flag_bitsILi16EEENSS_INS5_IJNSA_ILi8EEESG_EEENS5_IJSG_SB_EEEEEEEvNS4_8identityENS4_13SM90_TMA_LOADES1A_vS1B_EENS_8epilogue10collective18CollectiveEpilogueINS1E_23Sm100TmaWarpSpecializedILi3ELi2ELi32ELb1ELb0EEEJSH_NS5_IJNSS_ISF_SB_EENSS_INSA_ILi32EEESB_EEEEESI_SJ_SI_SJ_NS1E_6fusion15FusionCallbacksIS1I_NS1N_17LinearCombinationISI_fSI_fLNS_15FloatRoundStyleE2EEESH_S1M_JEEENS4_5SM1004TMEM4LOAD26SM100_TMEM_LOAD_32dp32b32xES1C_NS11_INS12_ILi2ELi4ELi3EEES15_NSS_INS5_IJS16_S1K_EEENS5_IJS1K_SB_EEEEEEENS4_39AutoVectorizingCopyWithAssumedAlignmentILi128EEENS4_14SM90_TMA_STOREES21_S23_S23_EEEvvEEEEvNT_6ParamsE) ;  /* 0xffffff7402047950 */ /* 0x000fea0003c3ffff */
.L_x_173:
[----:B------:R-:W-:-:S00]  /*8bf0*/  BRA `(.L_x_173) ;  /* 0xfffffffc00fc7947 */ /* 0x000fc0000383ffff */
[----:B------:R-:W-:-:S00]  /*8c00*/  NOP ;  /* 0x0000000000007918 */ /* 0x000fc00000000000 */
[----:B------:R-:W-:-:S00]  /*8c10*/  NOP ;  /* 0x0000000000007918 */ /* 0x000fc00000000000 */
[----:B------:R-:W-:-:S00]  /*8c20*/  NOP ;  /* 0x0000000000007918 */ /* 0x000fc00000000000 */
[----:B------:R-:W-:-:S00]  /*8c30*/  NOP ;  /* 0x0000000000007918 */ /* 0x000fc00000000000 */
[----:B------:R-:W-:-:S00]  /*8c40*/  NOP ;  /* 0x0000000000007918 */ /* 0x000fc00000000000 */
[----:B------:R-:W-:-:S00]  /*8c50*/  NOP ;  /* 0x0000000000007918 */ /* 0x000fc00000000000 */
[----:B------:R-:W-:-:S00]  /*8c60*/  NOP ;  /* 0x0000000000007918 */ /* 0x000fc00000000000 */
[----:B------:R-:W-:-:S00]  /*8c70*/  NOP ;  /* 0x0000000000007918 */ /* 0x000fc00000000000 */
.L_x_174:


//--------------------- .nv.global.init           --------------------------
	.section	.nv.global.init,"aw",@progbits
.nv.global.init:
	.type		$str$27,@object
	.size		$str$27,($str$28 - $str$27)
$str$27:
        /*0000*/ 	.byte	0x28, 0x61, 0x64, 0x64, 0x72, 0x65, 0x73, 0x73, 0x20, 0x26, 0x20, 0x6d, 0x61, 0x73, 0x6b, 0x29
        /*0010*/ 	.byte	0x20, 0x3d, 0x3d, 0x20, 0x30, 0x00
	.type		$str$28,@object
	.size		$str$28,($str$26 - $str$28)
$str$28:
        /*0016*/ 	.byte	0x2f, 0x74, 0x6d, 0x70, 0x2f, 0x63, 0x75, 0x74, 0x6c, 0x61, 0x73, 0x73, 0x5f, 0x73, 0x77, 0x65
        /*0026*/ 	.byte	0x65, 0x70, 0x5f, 0x73, 0x72, 0x63, 0x2f, 0x69, 0x6e, 0x63, 0x6c, 0x75, 0x64, 0x65, 0x2f, 0x63
        /*0036*/ 	.byte	0x75, 0x74, 0x65, 0x2f, 0x70, 0x6f, 0x69, 0x6e, 0x74, 0x65, 0x72, 0x5f, 0x66, 0x6c, 0x61, 0x67
        /*0046*/ 	.byte	0x67, 0x65, 0x64, 0x2e, 0x68, 0x70, 0x70, 0x00
	.type		$str$26,@object
	.size		$str$26,($str$25 - $str$26)
$str$26:
        /*004e*/ 	.byte	0x2f, 0x74, 0x6d, 0x70, 0x2f, 0x63, 0x75, 0x74, 0x6c, 0x61, 0x73, 0x73, 0x5f, 0x73, 0x77, 0x65
        /*005e*/ 	.byte	0x65, 0x70, 0x5f, 0x73, 0x72, 0x63, 0x2f, 0x69, 0x6e, 0x63, 0x6c, 0x75, 0x64, 0x65, 0x2f, 0x63
        /*006e*/ 	.byte	0x75, 0x74, 0x65, 0x2f, 0x61, 0x74, 0x6f, 0x6d, 0x2f, 0x63, 0x6f, 0x70, 0x79, 0x5f, 0x74, 0x72
        /*007e*/ 	.byte	0x61, 0x69, 0x74, 0x73, 0x5f, 0x73, 0x6d, 0x31, 0x30, 0x30, 0x2e, 0x68, 0x70, 0x70, 0x00
	.type		$str$25,@object
	.size		$str$25,(__unnamed_1 - $str$25)
$str$25:
        /*008d*/ 	.byte	0x28, 0x28, 0x75, 0x69, 0x6e, 0x74, 0x33, 0x32, 0x5f, 0x74, 0x28, 0x74, 0x68, 0x72, 0x65, 0x61
        /*009d*/ 	.byte	0x64, 0x49, 0x64, 0x78, 0x2e, 0x78, 0x29, 0x20, 0x2f, 0x20, 0x33, 0x32, 0x29, 0x20, 0x25, 0x20
        /*00ad*/ 	.byte	0x34, 0x29, 0x20, 0x3d, 0x3d, 0x20, 0x28, 0x28, 0x28, 0x74, 0x6d, 0x65, 0x6d, 0x5f, 0x61, 0x64
        /*00bd*/ 	.byte	0x64, 0x72, 0x20, 0x3e, 0x3e, 0x20, 0x31, 0x36, 0x29, 0x20, 0x2f, 0x20, 0x33, 0x32, 0x29, 0x20
        /*00cd*/ 	.byte	0x25, 0x20, 0x34, 0x29, 0x00
	.type		__unnamed_1,@object
	.size		__unnamed_1,(__unnamed_2 - __unnamed_1)
__unnamed_1:
        /*00d2*/ 	.byte	0x61, 0x75, 0x74, 0x6f, 0x20, 0x63, 0x75, 0x74, 0x65, 0x3a, 0x3a, 0x61, 0x73, 0x5f, 0x70, 0x6f
        /* <DEDUP_REMOVED lines=24> */
        /*0262*/ 	.byte	0x3e, 0x3e, 0x3e, 0x3e, 0x5d, 0x00
	.type		__unnamed_2,@object
	.size		__unnamed_2,(.L_2 - __unnamed_2)
__unnamed_2:
        /* <DEDUP_REMOVED lines=42> */
        /*0508*/ 	.byte	0x3e, 0x3e, 0x5d, 0x00
.L_2:


//--------------------- .nv.shared._ZN7cutlass13device_kernelINS_4gemm6kernel13GemmUniversalIN4cute5tupleIJiiiiEEENS1_10collective13CollectiveMmaINS1_35MainloopSm100TmaUmmaWarpSpecializedILi8ELi2ELi4ENS5_IJNS4_1CILi1EEENSA_ILi4EEESB_EEEEENS5_IJNSA_ILi128EEENSA_ILi64EEESG_EEENS_6half_tENS5_IJlSB_lEEESI_SJ_NS4_8TiledMMAINS4_8MMA_AtomIJNS4_20SM100_MMA_F16BF16_SSISI_SI_fLi128ELi64ELNS4_4UMMA5MajorE0ELSO_0ELNSN_7ScaleInE0ELSP_0EEEEEENS4_6LayoutINS5_IJSB_SB_SB_EEENS5_IJNSA_ILi0EEESU_SU_EEEEENS5_IJNS4_10UnderscoreESX_SX_EEEEENS4_23SM90_TMA_LOAD_MULTICASTENS4_14ComposedLayoutINS4_7SwizzleILi3ELi4ELi3EEENS4_18smem_ptr_flag_bitsILi16EEENSS_INS5_IJNSA_ILi8EEESG_EEENS5_IJSG_SB_EEEEEEEvNS4_8identityENS4_13SM90_TMA_LOADES1A_vS1B_EENS_8epilogue10collective18CollectiveEpilogueINS1E_23Sm100TmaWarpSpecializedILi3ELi2ELi32ELb1ELb0EEEJSH_NS5_IJNSS_ISF_SB_EENSS_INSA_ILi32EEESB_EEEEESI_SJ_SI_SJ_NS1E_6fusion15FusionCallbacksIS1I_NS1N_17LinearCombinationISI_fSI_fLNS_15FloatRoundStyleE2EEESH_S1M_JEEENS4_5SM1004TMEM4LOAD26SM100_TMEM_LOAD_32dp32b32xES1C_NS11_INS12_ILi2ELi4ELi3EEES15_NSS_INS5_IJS16_S1K_EEENS5_IJS1K_SB_EEEEEEENS4_39AutoVectorizingCopyWithAssumedAlignmentILi128EEENS4_14SM90_TMA_STOREES21_S23_S23_EEEvvEEEEvNT_6ParamsE --------------------------
	.section	.nv.shared._ZN7cutlass13device_kernelINS_4gemm6kernel13GemmUniversalIN4cute5tupleIJiiiiEEENS1_10collective13CollectiveMmaINS1_35MainloopSm100TmaUmmaWarpSpecializedILi8ELi2ELi4ENS5_IJNS4_1CILi1EEENSA_ILi4EEESB_EEEEENS5_IJNSA_ILi128EEENSA_ILi64EEESG_EEENS_6half_tENS5_IJlSB_lEEESI_SJ_NS4_8TiledMMAINS4_8MMA_AtomIJNS4_20SM100_MMA_F16BF16_SSISI_SI_fLi128ELi64ELNS4_4UMMA5MajorE0ELSO_0ELNSN_7ScaleInE0ELSP_0EEEEEENS4_6LayoutINS5_IJSB_SB_SB_EEENS5_IJNSA_ILi0EEESU_SU_EEEEENS5_IJNS4_10UnderscoreESX_SX_EEEEENS4_23SM90_TMA_LOAD_MULTICASTENS4_14ComposedLayoutINS4_7SwizzleILi3ELi4ELi3EEENS4_18smem_ptr_flag_bitsILi16EEENSS_INS5_IJNSA_ILi8EEESG_EEENS5_IJSG_SB_EEEEEEEvNS4_8identityENS4_13SM90_TMA_LOADES1A_vS1B_EENS_8epilogue10collective18CollectiveEpilogueINS1E_23Sm100TmaWarpSpecializedILi3ELi2ELi32ELb1ELb0EEEJSH_NS5_IJNSS_ISF_SB_EENSS_INSA_ILi32EEESB_EEEEESI_SJ_SI_SJ_NS1E_6fusion15FusionCallbacksIS1I_NS1N_17LinearCombinationISI_fSI_fLNS_15FloatRoundStyleE2EEESH_S1M_JEEENS4_5SM1004TMEM4LOAD26SM100_TMEM_LOAD_32dp32b32xES1C_NS11_INS12_ILi2ELi4ELi3EEES15_NSS_INS5_IJS16_S1K_EEENS5_IJS1K_SB_EEEEEEENS4_39AutoVectorizingCopyWithAssumedAlignmentILi128EEENS4_14SM90_TMA_STOREES21_S23_S23_EEEvvEEEEvNT_6ParamsE,"aw",@nobits
	.sectionflags	@""
	.align	16
	.zero		1024


//--------------------- .nv.shared.reserved.0     --------------------------
	.section	.nv.shared.reserved.0,"aw",@nobits
	.weak		__nv_reservedSMEM_offset_0_alias
	.size		__nv_reservedSMEM_offset_0_alias, 0, 64
	.other		__nv_reservedSMEM_offset_0_alias,@"STO_CUDA_RESERVED_SHARED STV_DEFAULT"
__nv_reservedSMEM_offset_0_alias:
	.zero		0
.nv.shared.reserved.0:
	.zero		64
	.weak		__nv_reservedSMEM_tcgen05_partition
	.type		__nv_reservedSMEM_tcgen05_partition,@object
	.size		__nv_reservedSMEM_tcgen05_partition,(.L_0 - __nv_reservedSMEM_tcgen05_partition)
__nv_reservedSMEM_tcgen05_partition:
	.zero		32
.L_0:


//--------------------- .nv.global                --------------------------
	.section	.nv.global,"aw",@nobits
.nv.global:
	.type		_ZN40_INTERNAL_636ecbc0_4_k_cu_ab1c995e_220764cute1_E,@object
	.size		_ZN40_INTERNAL_636ecbc0_4_k_cu_ab1c995e_220764cute1_E,(_ZN40_INTERNAL_636ecbc0_4_k_cu_ab1c995e_220764cuda3std3__45__cpo6cbeginE - _ZN40_INTERNAL_636ecbc0_4_k_cu_ab1c995e_220764cute1_E)
_ZN40_INTERNAL_636ecbc0_4_k_cu_ab1c995e_220764cute1_E:
	.zero		1
	.type		_ZN40_INTERNAL_636ecbc0_4_k_cu_ab1c995e_220764cuda3std3__45__cpo6cbeginE,@object
	.size		_ZN40_INTERNAL_636ecbc0_4_k_cu_ab1c995e_220764cuda3std3__45__cpo6cbeginE,(_ZN40_INTERNAL_636ecbc0_4_k_cu_ab1c995e_220764cuda3std3__48in_placeE - _ZN40_INTERNAL_636ecbc0_4_k_cu_ab1c995e_220764cuda3std3__45__cpo6cbeginE)
_ZN40_INTERNAL_636ecbc0_4_k_cu_ab1c995e_220764cuda3std3__45__cpo6cbeginE:
	.zero		1
	.type		_ZN40_INTERNAL_636ecbc0_4_k_cu_ab1c995e_220764cuda3std3__48in_placeE,@object
	.size		_ZN40_INTERNAL_636ecbc0_4_k_cu_ab1c995e_220764cuda3std3__48in_placeE,(_ZN40_INTERNAL_636ecbc0_4_k_cu_ab1c995e_220764cuda3std6ranges3__45__cpo9iter_moveE - _ZN40_INTERNAL_636ecbc0_4_k_cu_ab1c995e_220764cuda3std3__48in_placeE)
_ZN40_INTERNAL_636ecbc0_4_k_cu_ab1c995e_220764cuda3std3__48in_placeE:
	.zero		1
	.type		_ZN40_INTERNAL_636ecbc0_4_k_cu_ab1c995e_220764cuda3std6ranges3__45__cpo9iter_moveE,@object
	.size		_ZN40_INTERNAL_636ecbc0_4_k_cu_ab1c995e_220764cuda3std6ranges3__45__cpo9iter_moveE,(_ZN40_INTERNAL_636ecbc0_4_k_cu_ab1c995e_220764cuda3std3__45__cpo5beginE - _ZN40_INTERNAL_636ecbc0_4_k_cu_ab1c995e_220764cuda3std6ranges3__45__cpo9iter_moveE)
_ZN40_INTERNAL_636ecbc0_4_k_cu_ab1c995e_220764cuda3std6ranges3__45__cpo9iter_moveE:
	.zero		1
	.type		_ZN40_INTERNAL_636ecbc0_4_k_cu_ab1c995e_220764cuda3std3__45__cpo5beginE,@object
	.size		_ZN40_INTERNAL_636ecbc0_4_k_cu_ab1c995e_220764cuda3std3__45__cpo5beginE,(_ZN40_INTERNAL_636ecbc0_4_k_cu_ab1c995e_220764cuda3std3__442_GLOBAL__N__636ecbc0_4_k_cu_ab1c995e_220766ignoreE - _ZN40_INTERNAL_636ecbc0_4_k_cu_ab1c995e_220764cuda3std3__45__cpo5beginE)
_ZN40_INTERNAL_636ecbc0_4_k_cu_ab1c995e_220764cuda3std3__45__cpo5beginE:
	.zero		1
	.type		_ZN40_INTERNAL_636ecbc0_4_k_cu_ab1c995e_220764cuda3std3__442_GLOBAL__N__636ecbc0_4_k_cu_ab1c995e_220766ignoreE,@object
	.size		_ZN40_INTERNAL_636ecbc0_4_k_cu_ab1c995e_220764cuda3std3__442_GLOBAL__N__636ecbc0_4_k_cu_ab1c995e_220766ignoreE,(_ZN40_INTERNAL_636ecbc0_4_k_cu_ab1c995e_220764cute7productE - _ZN40_INTERNAL_636ecbc0_4_k_cu_ab1c995e_220764cuda3std3__442_GLOBAL__N__636ecbc0_4_k_cu_ab1c995e_220766ignoreE)
_ZN40_INTERNAL_636ecbc0_4_k_cu_ab1c995e_220764cuda3std3__442_GLOBAL__N__636ecbc0_4_k_cu_ab1c995e_220766ignoreE:
	.zero		1
	.type		_ZN40_INTERNAL_636ecbc0_4_k_cu_ab1c995e_220764cute7productE,@object
	.size		_ZN40_INTERNAL_636ecbc0_4_k_cu_ab1c995e_220764cute7productE,(_ZN40_INTERNAL_636ecbc0_4_k_cu_ab1c995e_220764cuda3std3__45__cpo3endE - _ZN40_INTERNAL_636ecbc0_4_k_cu_ab1c995e_220764cute7productE)
_ZN40_INTERNAL_636ecbc0_4_k_cu_ab1c995e_220764cute7productE:
	.zero		1
	.type		_ZN40_INTERNAL_636ecbc0_4_k_cu_ab1c995e_220764cuda3std3__45__cpo3endE,@object
	.size		_ZN40_INTERNAL_636ecbc0_4_k_cu_ab1c995e_220764cuda3std3__45__cpo3endE,(_ZN40_INTERNAL_636ecbc0_4_k_cu_ab1c995e_220764cuda3std3__419piecewise_constructE - _ZN40_INTERNAL_636ecbc0_4_k_cu_ab1c995e_220764cuda3std3__45__cpo3endE)
_ZN40_INTERNAL_636ecbc0_4_k_cu_ab1c995e_220764cuda3std3__45__cpo3endE:
	.zero		1
	.type		_ZN40_INTERNAL_636ecbc0_4_k_cu_ab1c995e_220764cuda3std3__419piecewise_constructE,@object
	.size		_ZN40_INTERNAL_636ecbc0_4_k_cu_ab1c995e_220764cuda3std3__419piecewise_constructE,(_ZN40_INTERNAL_636ecbc0_4_k_cu_ab1c995e_220764cuda3std3__45__cpo4cendE - _ZN40_INTERNAL_636ecbc0_4_k_cu_ab1c995e_220764cuda3std3__419piecewise_constructE)
_ZN40_INTERNAL_636ecbc0_4_k_cu_ab1c995e_220764cuda3std3__419piecewise_constructE:
	.zero		1
	.type		_ZN40_INTERNAL_636ecbc0_4_k_cu_ab1c995e_220764cuda3std3__45__cpo4cendE,@object
	.size		_ZN40_INTERNAL_636ecbc0_4_k_cu_ab1c995e_220764cuda3std3__45__cpo4cendE,(_ZN40_INTERNAL_636ecbc0_4_k_cu_ab1c995e_220764cuda3std6ranges3__45__cpo4swapE - _ZN40_INTERNAL_636ecbc0_4_k_cu_ab1c995e_220764cuda3std3__45__cpo4cendE)
_ZN40_INTERNAL_636ecbc0_4_k_cu_ab1c995e_220764cuda3std3__45__cpo4cendE:
	.zero		1
	.type		_ZN40_INTERNAL_636ecbc0_4_k_cu_ab1c995e_220764cuda3std6ranges3__45__cpo4swapE,@object
	.size		_ZN40_INTERNAL_636ecbc0_4_k_cu_ab1c995e_220764cuda3std6ranges3__45__cpo4swapE,(.L_10 - _ZN40_INTERNAL_636ecbc0_4_k_cu_ab1c995e_220764cuda3std6ranges3__45__cpo4swapE)
_ZN40_INTERNAL_636ecbc0_4_k_cu_ab1c995e_220764cuda3std6ranges3__45__cpo4swapE:
	.zero		1
.L_10:


//--------------------- .nv.constant0._ZN7cutlass13device_kernelINS_4gemm6kernel13GemmUniversalIN4cute5tupleIJiiiiEEENS1_10collective13CollectiveMmaINS1_35MainloopSm100TmaUmmaWarpSpecializedILi8ELi2ELi4ENS5_IJNS4_1CILi1EEENSA_ILi4EEESB_EEEEENS5_IJNSA_ILi128EEENSA_ILi64EEESG_EEENS_6half_tENS5_IJlSB_lEEESI_SJ_NS4_8TiledMMAINS4_8MMA_AtomIJNS4_20SM100_MMA_F16BF16_SSISI_SI_fLi128ELi64ELNS4_4UMMA5MajorE0ELSO_0ELNSN_7ScaleInE0ELSP_0EEEEEENS4_6LayoutINS5_IJSB_SB_SB_EEENS5_IJNSA_ILi0EEESU_SU_EEEEENS5_IJNS4_10UnderscoreESX_SX_EEEEENS4_23SM90_TMA_LOAD_MULTICASTENS4_14ComposedLayoutINS4_7SwizzleILi3ELi4ELi3EEENS4_18smem_ptr_flag_bitsILi16EEENSS_INS5_IJNSA_ILi8EEESG_EEENS5_IJSG_SB_EEEEEEEvNS4_8identityENS4_13SM90_TMA_LOADES1A_vS1B_EENS_8epilogue10collective18CollectiveEpilogueINS1E_23Sm100TmaWarpSpecializedILi3ELi2ELi32ELb1ELb0EEEJSH_NS5_IJNSS_ISF_SB_EENSS_INSA_ILi32EEESB_EEEEESI_SJ_SI_SJ_NS1E_6fusion15FusionCallbacksIS1I_NS1N_17LinearCombinationISI_fSI_fLNS_15FloatRoundStyleE2EEESH_S1M_JEEENS4_5SM1004TMEM4LOAD26SM100_TMEM_LOAD_32dp32b32xES1C_NS11_INS12_ILi2ELi4ELi3EEES15_NSS_INS5_IJS16_S1K_EEENS5_IJS1K_SB_EEEEEEENS4_39AutoVectorizingCopyWithAssumedAlignmentILi128EEENS4_14SM90_TMA_STOREES21_S23_S23_EEEvvEEEEvNT_6ParamsE --------------------------
	.section	.nv.constant0._ZN7cutlass13device_kernelINS_4gemm6kernel13GemmUniversalIN4cute5tupleIJiiiiEEENS1_10collective13CollectiveMmaINS1_35MainloopSm100TmaUmmaWarpSpecializedILi8ELi2ELi4ENS5_IJNS4_1CILi1EEENSA_ILi4EEESB_EEEEENS5_IJNSA_ILi128EEENSA_ILi64EEESG_EEENS_6half_tENS5_IJlSB_lEEESI_SJ_NS4_8TiledMMAINS4_8MMA_AtomIJNS4_20SM100_MMA_F16BF16_SSISI_SI_fLi128ELi64ELNS4_4UMMA5MajorE0ELSO_0ELNSN_7ScaleInE0ELSP_0EEEEEENS4_6LayoutINS5_IJSB_SB_SB_EEENS5_IJNSA_ILi0EEESU_SU_EEEEENS5_IJNS4_10UnderscoreESX_SX_EEEEENS4_23SM90_TMA_LOAD_MULTICASTENS4_14ComposedLayoutINS4_7SwizzleILi3ELi4ELi3EEENS4_18smem_ptr_flag_bitsILi16EEENSS_INS5_IJNSA_ILi8EEESG_EEENS5_IJSG_SB_EEEEEEEvNS4_8identityENS4_13SM90_TMA_LOADES1A_vS1B_EENS_8epilogue10collective18CollectiveEpilogueINS1E_23Sm100TmaWarpSpecializedILi3ELi2ELi32ELb1ELb0EEEJSH_NS5_IJNSS_ISF_SB_EENSS_INSA_ILi32EEESB_EEEEESI_SJ_SI_SJ_NS1E_6fusion15FusionCallbacksIS1I_NS1N_17LinearCombinationISI_fSI_fLNS_15FloatRoundStyleE2EEESH_S1M_JEEENS4_5SM1004TMEM4LOAD26SM100_TMEM_LOAD_32dp32b32xES1C_NS11_INS12_ILi2ELi4ELi3EEES15_NSS_INS5_IJS16_S1K_EEENS5_IJS1K_SB_EEEEEEENS4_39AutoVectorizingCopyWithAssumedAlignmentILi128EEENS4_14SM90_TMA_STOREES21_S23_S23_EEEvvEEEEvNT_6ParamsE,"a",@progbits
	.sectionflags	@""
	.align	4
.nv.constant0._ZN7cutlass13device_kernelINS_4gemm6kernel13GemmUniversalIN4cute5tupleIJiiiiEEENS1_10collective13CollectiveMmaINS1_35MainloopSm100TmaUmmaWarpSpecializedILi8ELi2ELi4ENS5_IJNS4_1CILi1EEENSA_ILi4EEESB_EEEEENS5_IJNSA_ILi128EEENSA_ILi64EEESG_EEENS_6half_tENS5_IJlSB_lEEESI_SJ_NS4_8TiledMMAINS4_8MMA_AtomIJNS4_20SM100_MMA_F16BF16_SSISI_SI_fLi128ELi64ELNS4_4UMMA5MajorE0ELSO_0ELNSN_7ScaleInE0ELSP_0EEEEEENS4_6LayoutINS5_IJSB_SB_SB_EEENS5_IJNSA_ILi0EEESU_SU_EEEEENS5_IJNS4_10UnderscoreESX_SX_EEEEENS4_23SM90_TMA_LOAD_MULTICASTENS4_14ComposedLayoutINS4_7SwizzleILi3ELi4ELi3EEENS4_18smem_ptr_flag_bitsILi16EEENSS_INS5_IJNSA_ILi8EEESG_EEENS5_IJSG_SB_EEEEEEEvNS4_8identityENS4_13SM90_TMA_LOADES1A_vS1B_EENS_8epilogue10collective18CollectiveEpilogueINS1E_23Sm100TmaWarpSpecializedILi3ELi2ELi32ELb1ELb0EEEJSH_NS5_IJNSS_ISF_SB_EENSS_INSA_ILi32EEESB_EEEEESI_SJ_SI_SJ_NS1E_6fusion15FusionCallbacksIS1I_NS1N_17LinearCombinationISI_fSI_fLNS_15FloatRoundStyleE2EEESH_S1M_JEEENS4_5SM1004TMEM4LOAD26SM100_TMEM_LOAD_32dp32b32xES1C_NS11_INS12_ILi2ELi4ELi3EEES15_NSS_INS5_IJS16_S1K_EEENS5_IJS1K_SB_EEEEEEENS4_39AutoVectorizingCopyWithAssumedAlignmentILi128EEENS4_14SM90_TMA_STOREES21_S23_S23_EEEvvEEEEvNT_6ParamsE:
	.zero		2944


//--------------------- SYMBOLS --------------------------

	.type		.nv.reservedSmem.offset0,@object
	.size		.nv.reservedSmem.offset0,0x4
	.type		.nv.reservedSmem.cap,@object
	.size		.nv.reservedSmem.cap,0x4
	.type		__assertfail,@function
